def matmul_kernel(
    a_ptr,
    b_ptr,
    c_ptr,
    M,
    N,
    K,
    stride_am,
    stride_ak,
    stride_bk,
    stride_bn,
    stride_cm,
    stride_cn,
    BLOCK_M: tl.constexpr,
    BLOCK_N: tl.constexpr,
    BLOCK_K: tl.constexpr,
    GROUP_M: tl.constexpr,
):
    pid = tl.program_id(axis=0)
    num_pid_m = tl.cdiv(M, BLOCK_M)
    num_pid_n = tl.cdiv(N, BLOCK_N)
    num_pid_in_group = GROUP_M * num_pid_n
    group_id = pid // num_pid_in_group
    first_pid_m = group_id * GROUP_M
    group_size_m = min(num_pid_m - first_pid_m, GROUP_M)
    pid_m = first_pid_m + ((pid % num_pid_in_group) % group_size_m)
    pid_n = (pid % num_pid_in_group) // group_size_m

    offs_am = (pid_m * BLOCK_M + tl.arange(0, BLOCK_M)) % M
    offs_bn = (pid_n * BLOCK_N + tl.arange(0, BLOCK_N)) % N
    offs_k = tl.arange(0, BLOCK_K)
    a_ptrs = a_ptr + offs_am[:, None] * stride_am + offs_k[None, :] * stride_ak
    b_ptrs = b_ptr + offs_k[:, None] * stride_bk + offs_bn[None, :] * stride_bn

    acc = tl.zeros((BLOCK_M, BLOCK_N), dtype=tl.float32)
    for kk in range(0, tl.cdiv(K, BLOCK_K)):
        a = tl.load(a_ptrs, mask=offs_k[None, :] < K - kk * BLOCK_K, other=0.0)
        b = tl.load(b_ptrs, mask=offs_k[:, None] < K - kk * BLOCK_K, other=0.0)
        acc = tl.dot(a, b, acc)
        a_ptrs += BLOCK_K * stride_ak
        b_ptrs += BLOCK_K * stride_bk

    c = acc.to(c_ptr.dtype.element_ty)
    offs_cm = pid_m * BLOCK_M + tl.arange(0, BLOCK_M)
    offs_cn = pid_n * BLOCK_N + tl.arange(0, BLOCK_N)
    c_ptrs = c_ptr + offs_cm[:, None] * stride_cm + offs_cn[None, :] * stride_cn
    mask = (offs_cm[:, None] < M) & (offs_cn[None, :] < N)
    tl.store(c_ptrs, c, mask=mask)

# config = {"BLOCK_K": 16, "BLOCK_M": 16, "BLOCK_N": 256, "GROUP_M": 8, "arch": "sm_100", "dtype": "bf16", "num_ctas": 1, "num_stages": 3, "num_warps": 4}
# arch = sm_100


// ===== COMPILED SASS (sm_100a) =====

	.target	sm_100a

	.elftype	@"ET_EXEC"


//--------------------- .note.nv.tkinfo           --------------------------
	.section	.note.nv.tkinfo,"",@"SHT_NOTE"
	.sectionflags	@"SHF_NOTE_NV_TKINFO"
	.tkinfo
        /*0018*/ 	.word	0x00000081
        /*0030*/ 	.string	""
        /*0030*/ 	.string	"ptxas-blackwell"
        /*0030*/ 	.string	"Cuda compilation tools, release 12.9, V12.9.86"
        /*0030*/ 	.string	"Build cuda_12.9.r12.9/compiler.36037853_0"
        /*0030*/ 	.string	"-v  -suppress-debug-info  -lineinfo  -arch sm_100a "



//--------------------- .note.nv.cuver            --------------------------
	.section	.note.nv.cuver,"",@"SHT_NOTE"
	.sectionflags	@"SHF_NOTE_NV_CUVER"
        /*0018*/ 	.short	0x0001
        /*001a*/ 	.short	0x0064
        /*001c*/ 	.short	0x0001
        /*001e*/ 	.short	0x0000
        /*0020*/ 	.short	0x0001
        /*0022*/ 	.short	0x0000


//--------------------- .nv.info                  --------------------------
	.section	.nv.info,"",@"SHT_CUDA_INFO"
	.align	4


	//----- nvinfo : EIATTR_REGCOUNT
	.align		4
        /*0000*/ 	.byte	0x04, 0x2f
        /*0002*/ 	.short	(.L_1 - .L_0)
	.align		4
.L_0:
        /*0004*/ 	.word	index@(matmul_kernel)
        /*0008*/ 	.word	0x000000b8


	//----- nvinfo : EIATTR_FRAME_SIZE
	.align		4
.L_1:
        /*000c*/ 	.byte	0x04, 0x11
        /*000e*/ 	.short	(.L_3 - .L_2)
	.align		4
.L_2:
        /*0010*/ 	.word	index@(matmul_kernel)
        /*0014*/ 	.word	0x00000000


	//----- nvinfo : EIATTR_MIN_STACK_SIZE
	.align		4
.L_3:
        /*0018*/ 	.byte	0x04, 0x12
        /*001a*/ 	.short	(.L_5 - .L_4)
	.align		4
.L_4:
        /*001c*/ 	.word	index@(matmul_kernel)
        /*0020*/ 	.word	0x00000000
.L_5:


//--------------------- .nv.info.matmul_kernel    --------------------------
	.section	.nv.info.matmul_kernel,"",@"SHT_CUDA_INFO"
	.sectionflags	@""
	.align	4


	//----- nvinfo : EIATTR_CUDA_API_VERSION
	.align		4
        /*0000*/ 	.byte	0x04, 0x37
        /*0002*/ 	.short	(.L_7 - .L_6)
.L_6:
        /*0004*/ 	.word	0x00000081


	//----- nvinfo : EIATTR_KPARAM_INFO
	.align		4
.L_7:
        /*0008*/ 	.byte	0x04, 0x17
        /*000a*/ 	.short	(.L_9 - .L_8)
.L_8:
        /*000c*/ 	.word	0x00000000
        /*0010*/ 	.short	0x000d
        /*0012*/ 	.short	0x0048
        /*0014*/ 	.byte	0x00, 0xf4, 0x21, 0x00


	//----- nvinfo : EIATTR_KPARAM_INFO
	.align		4
.L_9:
        /*0018*/ 	.byte	0x04, 0x17
        /*001a*/ 	.short	(.L_11 - .L_10)
.L_10:
        /*001c*/ 	.word	0x00000000
        /*0020*/ 	.short	0x000c
        /*0022*/ 	.short	0x0040
        /*0024*/ 	.byte	0x00, 0xf4, 0x21, 0x00


	//----- nvinfo : EIATTR_KPARAM_INFO
	.align		4
.L_11:
        /*0028*/ 	.byte	0x04, 0x17
        /*002a*/ 	.short	(.L_13 - .L_12)
.L_12:
        /*002c*/ 	.word	0x00000000
        /*0030*/ 	.short	0x000b
        /*0032*/ 	.short	0x0038
        /*0034*/ 	.byte	0x00, 0xf0, 0x11, 0x00


	//----- nvinfo : EIATTR_KPARAM_INFO
	.align		4
.L_13:
        /*0038*/ 	.byte	0x04, 0x17
        /*003a*/ 	.short	(.L_15 - .L_14)
.L_14:
        /*003c*/ 	.word	0x00000000
        /*0040*/ 	.short	0x000a
        /*0042*/ 	.short	0x0034
        /*0044*/ 	.byte	0x00, 0xf0, 0x11, 0x00


	//----- nvinfo : EIATTR_KPARAM_INFO
	.align		4
.L_15:
        /*0048*/ 	.byte	0x04, 0x17
        /*004a*/ 	.short	(.L_17 - .L_16)
.L_16:
        /*004c*/ 	.word	0x00000000
        /*0050*/ 	.short	0x0009
        /*0052*/ 	.short	0x0030
        /*0054*/ 	.byte	0x00, 0xf0, 0x11, 0x00


	//----- nvinfo : EIATTR_KPARAM_INFO
	.align		4
.L_17:
        /*0058*/ 	.byte	0x04, 0x17
        /*005a*/ 	.short	(.L_19 - .L_18)
.L_18:
        /*005c*/ 	.word	0x00000000
        /*0060*/ 	.short	0x0008
        /*0062*/ 	.short	0x002c
        /*0064*/ 	.byte	0x00, 0xf0, 0x11, 0x00


	//----- nvinfo : EIATTR_KPARAM_INFO
	.align		4
.L_19:
        /*0068*/ 	.byte	0x04, 0x17
        /*006a*/ 	.short	(.L_21 - .L_20)
.L_20:
        /*006c*/ 	.word	0x00000000
        /*0070*/ 	.short	0x0007
        /*0072*/ 	.short	0x0028
        /*0074*/ 	.byte	0x00, 0xf0, 0x11, 0x00


	//----- nvinfo : EIATTR_KPARAM_INFO
	.align		4
.L_21:
        /*0078*/ 	.byte	0x04, 0x17
        /*007a*/ 	.short	(.L_23 - .L_22)
.L_22:
        /*007c*/ 	.word	0x00000000
        /*0080*/ 	.short	0x0006
        /*0082*/ 	.short	0x0024
        /*0084*/ 	.byte	0x00, 0xf0, 0x11, 0x00


	//----- nvinfo : EIATTR_KPARAM_INFO
	.align		4
.L_23:
        /*0088*/ 	.byte	0x04, 0x17
        /*008a*/ 	.short	(.L_25 - .L_24)
.L_24:
        /*008c*/ 	.word	0x00000000
        /*0090*/ 	.short	0x0005
        /*0092*/ 	.short	0x0020
        /*0094*/ 	.byte	0x00, 0xf0, 0x11, 0x00


	//----- nvinfo : EIATTR_KPARAM_INFO
	.align		4
.L_25:
        /*0098*/ 	.byte	0x04, 0x17
        /*009a*/ 	.short	(.L_27 - .L_26)
.L_26:
        /*009c*/ 	.word	0x00000000
        /*00a0*/ 	.short	0x0004
        /*00a2*/ 	.short	0x001c
        /*00a4*/ 	.byte	0x00, 0xf0, 0x11, 0x00


	//----- nvinfo : EIATTR_KPARAM_INFO
	.align		4
.L_27:
        /*00a8*/ 	.byte	0x04, 0x17
        /*00aa*/ 	.short	(.L_29 - .L_28)
.L_28:
        /*00ac*/ 	.word	0x00000000
        /*00b0*/ 	.short	0x0003
        /*00b2*/ 	.short	0x0018
        /*00b4*/ 	.byte	0x00, 0xf0, 0x11, 0x00


	//----- nvinfo : EIATTR_KPARAM_INFO
	.align		4
.L_29:
        /*00b8*/ 	.byte	0x04, 0x17
        /*00ba*/ 	.short	(.L_31 - .L_30)
.L_30:
        /*00bc*/ 	.word	0x00000000
        /*00c0*/ 	.short	0x0002
        /*00c2*/ 	.short	0x0010
        /*00c4*/ 	.byte	0x00, 0xf4, 0x21, 0x00


	//----- nvinfo : EIATTR_KPARAM_INFO
	.align		4
.L_31:
        /*00c8*/ 	.byte	0x04, 0x17
        /*00ca*/ 	.short	(.L_33 - .L_32)
.L_32:
        /*00cc*/ 	.word	0x00000000
        /*00d0*/ 	.short	0x0001
        /*00d2*/ 	.short	0x0008
        /*00d4*/ 	.byte	0x00, 0xf4, 0x21, 0x00


	//----- nvinfo : EIATTR_KPARAM_INFO
	.align		4
.L_33:
        /*00d8*/ 	.byte	0x04, 0x17
        /*00da*/ 	.short	(.L_35 - .L_34)
.L_34:
        /*00dc*/ 	.word	0x00000000
        /*00e0*/ 	.short	0x0000
        /*00e2*/ 	.short	0x0000
        /*00e4*/ 	.byte	0x00, 0xf4, 0x21, 0x00


	//----- nvinfo : EIATTR_SPARSE_MMA_MASK
	.align		4
.L_35:
        /*00e8*/ 	.byte	0x03, 0x50
        /*00ea*/ 	.short	0x0000


	//----- nvinfo : EIATTR_MAXREG_COUNT
	.align		4
        /*00ec*/ 	.byte	0x03, 0x1b
        /*00ee*/ 	.short	0x00ff


	//----- nvinfo : EIATTR_NUM_BARRIERS
	.align		4
        /*00f0*/ 	.byte	0x02, 0x4c
        /*00f2*/ 	.byte	0x01
	.zero		1


	//----- nvinfo : EIATTR_VRC_CTA_INIT_COUNT
	.align		4
        /*00f4*/ 	.byte	0x02, 0x4a
	.zero		1
	.zero		1


	//----- nvinfo : EIATTR_EXIT_INSTR_OFFSETS
	.align		4
        /*00f8*/ 	.byte	0x04, 0x1c
        /*00fa*/ 	.short	(.L_37 - .L_36)


	//   ....[0]....
.L_36:
        /*00fc*/ 	.word	0x00004500


	//   ....[1]....
        /*0100*/ 	.word	0x00004530


	//----- nvinfo : EIATTR_REQNTID
	.align		4
.L_37:
        /*0104*/ 	.byte	0x04, 0x10
        /*0106*/ 	.short	(.L_39 - .L_38)
.L_38:
        /*0108*/ 	.word	0x00000080
        /*010c*/ 	.word	0x00000001
        /*0110*/ 	.word	0x00000001


	//----- nvinfo : EIATTR_CBANK_PARAM_SIZE
	.align		4
.L_39:
        /*0114*/ 	.byte	0x03, 0x19
        /*0116*/ 	.short	0x0050


	//----- nvinfo : EIATTR_PARAM_CBANK
	.align		4
        /*0118*/ 	.byte	0x04, 0x0a
        /*011a*/ 	.short	(.L_41 - .L_40)
	.align		4
.L_40:
        /*011c*/ 	.word	index@(.nv.constant0.matmul_kernel)
        /*0120*/ 	.short	0x0380
        /*0122*/ 	.short	0x0050


	//----- nvinfo : EIATTR_SW_WAR
	.align		4
.L_41:
        /*0124*/ 	.byte	0x04, 0x36
        /*0126*/ 	.short	(.L_43 - .L_42)
.L_42:
        /*0128*/ 	.word	0x00000008
.L_43:


//--------------------- .nv.compat                --------------------------
	.section	.nv.compat,"",@"SHT_CUDA_COMPAT_INFO"
	.align	4
        /*0000*/ 	.byte	0x02, 0x02, 0x01, 0x00, 0x02, 0x05, 0x05, 0x00, 0x02, 0x03, 0x00, 0x00, 0x02, 0x06, 0x01, 0x00


//--------------------- .nv.callgraph             --------------------------
	.section	.nv.callgraph,"",@"SHT_CUDA_CALLGRAPH"
	.align	4
	.sectionentsize	8
	.align		4
        /*0000*/ 	.word	0x00000000
	.align		4
        /*0004*/ 	.word	0xffffffff
	.align		4
        /*0008*/ 	.word	0x00000000
	.align		4
        /*000c*/ 	.word	0xfffffffe
	.align		4
        /*0010*/ 	.word	0x00000000
	.align		4
        /*0014*/ 	.word	0xfffffffd
	.align		4
        /*0018*/ 	.word	0x00000000
	.align		4
        /*001c*/ 	.word	0xfffffffc


//--------------------- .text.matmul_kernel       --------------------------
	.section	.text.matmul_kernel,"ax",@progbits
	.align	128
        .global         matmul_kernel
        .type           matmul_kernel,@function
        .size           matmul_kernel,(.L_x_4 - matmul_kernel)
        .other          matmul_kernel,@"STO_CUDA_ENTRY STV_DEFAULT"
matmul_kernel:
.text.matmul_kernel:
[----:B------:R-:W0:Y:S08]  /*0000*/  LDC R1, c[0x0][0x37c] ;  /* 0x0000df00ff017b82 */ /* 0x000e300000000800 */
[----:B------:R-:W1:Y:S01]  /*0010*/  LDC.64 R72, c[0x0][0x398] ;  /* 0x0000e600ff487b82 */ /* 0x000e620000000a00 */
[----:B------:R-:W2:Y:S01]  /*0020*/  S2R R5, SR_CTAID.X ;  /* 0x0000000000057919 */ /* 0x000ea20000002500 */
[----:B------:R-:W3:Y:S01]  /*0030*/  LDCU UR4, c[0x0][0x3a0] ;  /* 0x00007400ff0477ac */ /* 0x000ee20008000800 */
[----:B------:R-:W4:Y:S01]  /*0040*/  S2R R34, SR_TID.X ;  /* 0x0000000000227919 */ /* 0x000f220000002100 */
[----:B------:R-:W-:Y:S01]  /*0050*/  UMOV UR5, 0x400 ;  /* 0x0000040000057882 */ /* 0x000fe20000000000 */
[----:B------:R-:W0:Y:S03]  /*0060*/  LDCU.64 UR8, c[0x0][0x358] ;  /* 0x00006b00ff0877ac */ /* 0x000e260008000a00 */
[----:B------:R-:W5:Y:S01]  /*0070*/  S2UR UR6, SR_CgaCtaId ;  /* 0x00000000000679c3 */ /* 0x000f620000008800 */
[----:B------:R-:W0:Y:S01]  /*0080*/  LDCU UR7, c[0x0][0x3a0] ;  /* 0x00007400ff0777ac */ /* 0x000e220008000800 */
[----:B---3--:R-:W-:Y:S01]  /*0090*/  UIADD3 UR4, UPT, UPT, UR4, 0xf, URZ ;  /* 0x0000000f04047890 */ /* 0x008fe2000fffe0ff */
[----:B-1----:R-:W-:-:S03]  /*00a0*/  VIADD R0, R73, 0xff ;  /* 0x000000ff49007836 */ /* 0x002fc60000000000 */
[----:B------:R-:W-:Y:S02]  /*00b0*/  UISETP.GT.AND UP0, UPT, UR4, 0xf, UPT ;  /* 0x0000000f0400788c */ /* 0x000fe4000bf04270 */
[----:B------:R-:W-:Y:S01]  /*00c0*/  SHF.R.S32.HI R3, RZ, 0x1f, R0 ;  /* 0x0000001fff037819 */ /* 0x000fe20000011400 */
[----:B-----5:R-:W-:-:S03]  /*00d0*/  ULEA UR5, UR6, UR5, 0x18 ;  /* 0x0000000506057291 */ /* 0x020fc6000f8ec0ff */
[----:B------:R-:W-:Y:S02]  /*00e0*/  LEA.HI R3, R3, R0, RZ, 0x8 ;  /* 0x0000000003037211 */ /* 0x000fe400078f40ff */
[----:B--2---:R-:W-:Y:S02]  /*00f0*/  IABS R8, R5 ;  /* 0x0000000500087213 */ /* 0x004fe40000000000 */
[----:B------:R-:W-:Y:S02]  /*0100*/  SHF.R.S32.HI R3, RZ, 0x8, R3 ;  /* 0x00000008ff037819 */ /* 0x000fe40000011403 */
[----:B----4-:R-:W-:Y:S02]  /*0110*/  SHF.R.U32.HI R135, RZ, 0x4, R34 ;  /* 0x00000004ff877819 */ /* 0x010fe40000011622 */
[----:B------:R-:W-:Y:S01]  /*0120*/  LOP3.LUT R134, R34, 0xf, RZ, 0xc0, !PT ;  /* 0x0000000f22867812 */ /* 0x000fe200078ec0ff */
[----:B------:R-:W-:Y:S01]  /*0130*/  IMAD.SHL.U32 R4, R3, 0x8, RZ ;  /* 0x0000000803047824 */ /* 0x000fe200078e00ff */
[----:B------:R-:W-:-:S04]  /*0140*/  SGXT.U32 R135, R135, 0x3 ;  /* 0x000000038787781a */ /* 0x000fc80000000000 */
[-C--:B------:R-:W-:Y:S02]  /*0150*/  IABS R7, R4.reuse ;  /* 0x0000000400077213 */ /* 0x080fe40000000000 */
[----:B------:R-:W-:Y:S02]  /*0160*/  IABS R10, R4 ;  /* 0x00000004000a7213 */ /* 0x000fe40000000000 */
[----:B------:R-:W1:Y:S01]  /*0170*/  I2F.RP R0, R7 ;  /* 0x0000000700007306 */ /* 0x000e620000209400 */
[----:B------:R-:W-:-:S07]  /*0180*/  LOP3.LUT R133, R135, 0x8, RZ, 0xfc, !PT ;  /* 0x0000000887857812 */ /* 0x000fce00078efcff */
[----:B-1----:R-:W1:Y:S02]  /*0190*/  MUFU.RCP R0, R0 ;  /* 0x0000000000007308 */ /* 0x002e640000001000 */
[----:B-1----:R-:W-:Y:S02]  /*01a0*/  VIADD R2, R0, 0xffffffe ;  /* 0x0ffffffe00027836 */ /* 0x002fe40000000000 */
[----:B------:R-:W-:-:S04]  /*01b0*/  IMAD.MOV R0, RZ, RZ, -R10 ;  /* 0x000000ffff007224 */ /* 0x000fc800078e0a0a */
[----:B------:R1:W2:Y:S02]  /*01c0*/  F2I.FTZ.U32.TRUNC.NTZ R3, R2 ;  /* 0x0000000200037305 */ /* 0x0002a4000021f000 */
[----:B-1----:R-:W-:Y:S02]  /*01d0*/  IMAD.MOV.U32 R2, RZ, RZ, RZ ;  /* 0x000000ffff027224 */ /* 0x002fe400078e00ff */
[----:B--2---:R-:W-:-:S04]  /*01e0*/  IMAD.MOV R6, RZ, RZ, -R3 ;  /* 0x000000ffff067224 */ /* 0x004fc800078e0a03 */
[----:B------:R-:W-:Y:S02]  /*01f0*/  IMAD R9, R6, R7, RZ ;  /* 0x0000000706097224 */ /* 0x000fe400078e02ff */
[----:B------:R-:W-:Y:S02]  /*0200*/  IMAD.MOV.U32 R6, RZ, RZ, R8 ;  /* 0x000000ffff067224 */ /* 0x000fe400078e0008 */
[----:B------:R-:W-:-:S06]  /*0210*/  IMAD.HI.U32 R3, R3, R9, R2 ;  /* 0x0000000903037227 */ /* 0x000fcc00078e0002 */
[----:B------:R-:W-:-:S04]  /*0220*/  IMAD.HI.U32 R3, R3, R6, RZ ;  /* 0x0000000603037227 */ /* 0x000fc800078e00ff */
[----:B------:R-:W-:-:S05]  /*0230*/  IMAD R0, R3, R0, R6 ;  /* 0x0000000003007224 */ /* 0x000fca00078e0206 */
[----:B------:R-:W-:-:S13]  /*0240*/  ISETP.GT.U32.AND P1, PT, R7, R0, PT ;  /* 0x000000000700720c */ /* 0x000fda0003f24070 */
[----:B------:R-:W-:Y:S02]  /*0250*/  @!P1 IMAD.IADD R0, R0, 0x1, -R7 ;  /* 0x0000000100009824 */ /* 0x000fe400078e0a07 */
[----:B------:R-:W-:Y:S01]  /*0260*/  @!P1 VIADD R3, R3, 0x1 ;  /* 0x0000000103039836 */ /* 0x000fe20000000000 */
[----:B------:R-:W-:Y:S02]  /*0270*/  ISETP.NE.AND P1, PT, R4, RZ, PT ;  /* 0x000000ff0400720c */ /* 0x000fe40003f25270 */
[----:B------:R-:W-:Y:S02]  /*0280*/  ISETP.GE.U32.AND P0, PT, R0, R7, PT ;  /* 0x000000070000720c */ /* 0x000fe40003f06070 */
[----:B------:R-:W-:-:S04]  /*0290*/  LOP3.LUT R0, R5, R4, RZ, 0x3c, !PT ;  /* 0x0000000405007212 */ /* 0x000fc800078e3cff */
[----:B------:R-:W-:Y:S01]  /*02a0*/  ISETP.GE.AND P2, PT, R0, RZ, PT ;  /* 0x000000ff0000720c */ /* 0x000fe20003f46270 */
[----:B------:R-:W-:-:S06]  /*02b0*/  VIADD R0, R72, 0xf ;  /* 0x0000000f48007836 */ /* 0x000fcc0000000000 */
[----:B------:R-:W-:-:S04]  /*02c0*/  @P0 VIADD R3, R3, 0x1 ;  /* 0x0000000103030836 */ /* 0x000fc80000000000 */
[----:B------:R-:W-:Y:S01]  /*02d0*/  IMAD.MOV.U32 R2, RZ, RZ, R3 ;  /* 0x000000ffff027224 */ /* 0x000fe200078e0003 */
[----:B------:R-:W-:-:S03]  /*02e0*/  SHF.R.S32.HI R3, RZ, 0x1f, R0 ;  /* 0x0000001fff037819 */ /* 0x000fc60000011400 */
[----:B------:R-:W-:Y:S01]  /*02f0*/  @!P2 IMAD.MOV R2, RZ, RZ, -R2 ;  /* 0x000000ffff02a224 */ /* 0x000fe200078e0a02 */
[----:B------:R-:W-:Y:S02]  /*0300*/  @!P1 LOP3.LUT R2, RZ, R4, RZ, 0x33, !PT ;  /* 0x00000004ff029212 */ /* 0x000fe400078e33ff */
[----:B------:R-:W-:-:S03]  /*0310*/  LEA.HI R3, R3, R0, RZ, 0x4 ;  /* 0x0000000003037211 */ /* 0x000fc600078f20ff */
[----:B------:R-:W-:Y:S02]  /*0320*/  IMAD.SHL.U32 R33, R2, 0x8, RZ ;  /* 0x0000000802217824 */ /* 0x000fe400078e00ff */
[----:B------:R-:W-:-:S03]  /*0330*/  IMAD.MOV R2, RZ, RZ, -R2 ;  /* 0x000000ffff027224 */ /* 0x000fc600078e0a02 */
[----:B------:R-:W-:Y:S01]  /*0340*/  LEA.HI.SX32 R3, R3, -R33, 0x1c ;  /* 0x8000002103037211 */ /* 0x000fe200078fe2ff */
[----:B------:R-:W-:-:S03]  /*0350*/  IMAD R4, R4, R2, R5 ;  /* 0x0000000204047224 */ /* 0x000fc600078e0205 */
[----:B------:R-:W-:Y:S02]  /*0360*/  VIMNMX R11, PT, PT, R3, 0x8, PT ;  /* 0x00000008030b7848 */ /* 0x000fe40003fe0100 */
[----:B------:R-:W-:Y:S02]  /*0370*/  IABS R9, R4 ;  /* 0x0000000400097213 */ /* 0x000fe40000000000 */
[----:B------:R-:W-:-:S04]  /*0380*/  IABS R7, R11 ;  /* 0x0000000b00077213 */ /* 0x000fc80000000000 */
[----:B------:R-:W1:Y:S08]  /*0390*/  I2F.RP R0, R7 ;  /* 0x0000000700007306 */ /* 0x000e700000209400 */
[----:B-1----:R-:W1:Y:S02]  /*03a0*/  MUFU.RCP R0, R0 ;  /* 0x0000000000007308 */ /* 0x002e640000001000 */
[----:B-1----:R-:W-:-:S06]  /*03b0*/  VIADD R3, R0, 0xffffffe ;  /* 0x0ffffffe00037836 */ /* 0x002fcc0000000000 */
[----:B------:R-:W1:Y:S02]  /*03c0*/  F2I.FTZ.U32.TRUNC.NTZ R3, R3 ;  /* 0x0000000300037305 */ /* 0x000e64000021f000 */
[----:B-1----:R-:W-:-:S04]  /*03d0*/  IMAD.MOV R6, RZ, RZ, -R3 ;  /* 0x000000ffff067224 */ /* 0x002fc800078e0a03 */
[----:B------:R-:W-:Y:S01]  /*03e0*/  IMAD.MOV.U32 R2, RZ, RZ, R6 ;  /* 0x000000ffff027224 */ /* 0x000fe200078e0006 */
[----:B------:R-:W-:-:S03]  /*03f0*/  IABS R6, R11 ;  /* 0x0000000b00067213 */ /* 0x000fc60000000000 */
[----:B------:R-:W-:Y:S02]  /*0400*/  IMAD R5, R2, R7, RZ ;  /* 0x0000000702057224 */ /* 0x000fe400078e02ff */
[----:B------:R-:W-:Y:S02]  /*0410*/  IMAD.MOV.U32 R2, RZ, RZ, RZ ;  /* 0x000000ffff027224 */ /* 0x000fe400078e00ff */
[----:B------:R-:W-:Y:S02]  /*0420*/  IMAD.MOV R0, RZ, RZ, -R6 ;  /* 0x000000ffff007224 */ /* 0x000fe400078e0a06 */
        /* <DEDUP_REMOVED lines=9> */
[----:B------:R-:W-:-:S07]  /*04c0*/  ISETP.GE.AND P2, PT, R0, RZ, PT ;  /* 0x000000ff0000720c */ /* 0x000fce0003f46270 */
[----:B------:R-:W-:-:S06]  /*04d0*/  @P0 VIADD R2, R2, 0x1 ;  /* 0x0000000102020836 */ /* 0x000fcc0000000000 */
[----:B------:R-:W-:Y:S01]  /*04e0*/  @!P2 IMAD.MOV R2, RZ, RZ, -R2 ;  /* 0x000000ffff02a224 */ /* 0x000fe200078e0a02 */
[----:B------:R-:W-:-:S05]  /*04f0*/  @!P1 LOP3.LUT R2, RZ, R11, RZ, 0x33, !PT ;  /* 0x0000000bff029212 */ /* 0x000fca00078e33ff */
[----:B------:R-:W-:Y:S02]  /*0500*/  IMAD.MOV R0, RZ, RZ, -R2 ;  /* 0x000000ffff007224 */ /* 0x000fe400078e0a02 */
[----:B------:R-:W-:Y:S02]  /*0510*/  IMAD.SHL.U32 R2, R2, 0x100, RZ ;  /* 0x0000010002027824 */ /* 0x000fe400078e00ff */
[----:B------:R-:W-:-:S03]  /*0520*/  IMAD R0, R11, R0, R4 ;  /* 0x000000000b007224 */ /* 0x000fc600078e0204 */
[----:B------:R-:W-:Y:S01]  /*0530*/  LEA.HI R29, R34, R2, RZ, 0x1c ;  /* 0x00000002221d7211 */ /* 0x000fe200078fe0ff */
[----:B------:R-:W-:Y:S01]  /*0540*/  IMAD.IADD R33, R33, 0x1, R0 ;  /* 0x0000000121217824 */ /* 0x000fe200078e0200 */
[C---:B------:R-:W-:Y:S02]  /*0550*/  LOP3.LUT R82, R2.reuse, R135, RZ, 0xfc, !PT ;  /* 0x0000008702527212 */ /* 0x040fe400078efcff */
[----:B------:R-:W-:Y:S01]  /*0560*/  LOP3.LUT R81, R2, 0x8, R135, 0xfe, !PT ;  /* 0x0000000802517812 */ /* 0x000fe200078efe87 */
[C---:B------:R-:W-:Y:S01]  /*0570*/  VIADD R80, R29.reuse, 0x38 ;  /* 0x000000381d507836 */ /* 0x040fe20000000000 */
[C---:B------:R-:W-:Y:S01]  /*0580*/  LOP3.LUT R28, R82.reuse, 0x10, RZ, 0xfc, !PT ;  /* 0x00000010521c7812 */ /* 0x040fe200078efcff */
[C---:B------:R-:W-:Y:S01]  /*0590*/  VIADD R31, R29.reuse, 0x78 ;  /* 0x000000781d1f7836 */ /* 0x040fe20000000000 */
[C---:B------:R-:W-:Y:S01]  /*05a0*/  LOP3.LUT R27, R82.reuse, 0x18, RZ, 0xfc, !PT ;  /* 0x00000018521b7812 */ /* 0x040fe200078efcff */
[C---:B------:R-:W-:Y:S01]  /*05b0*/  VIADD R30, R29.reuse, 0xb8 ;  /* 0x000000b81d1e7836 */ /* 0x040fe20000000000 */
[C---:B------:R-:W-:Y:S01]  /*05c0*/  LOP3.LUT R26, R82.reuse, 0x20, RZ, 0xfc, !PT ;  /* 0x00000020521a7812 */ /* 0x040fe200078efcff */
[----:B------:R-:W-:Y:S01]  /*05d0*/  VIADD R29, R29, 0xf8 ;  /* 0x000000f81d1d7836 */ /* 0x000fe20000000000 */
[C---:B------:R-:W-:Y:S01]  /*05e0*/  LOP3.LUT R25, R82.reuse, 0x28, RZ, 0xfc, !PT ;  /* 0x0000002852197812 */ /* 0x040fe200078efcff */
[----:B------:R-:W-:Y:S01]  /*05f0*/  IMAD R2, R33, 0x10, R134 ;  /* 0x0000001021027824 */ /* 0x000fe200078e0286 */
[----:B------:R-:W-:-:S02]  /*0600*/  LOP3.LUT R24, R82, 0x30, RZ, 0xfc, !PT ;  /* 0x0000003052187812 */ /* 0x000fc400078efcff */
[C---:B------:R-:W-:Y:S02]  /*0610*/  LOP3.LUT R23, R82.reuse, 0x40, RZ, 0xfc, !PT ;  /* 0x0000004052177812 */ /* 0x040fe400078efcff */
[C---:B------:R-:W-:Y:S02]  /*0620*/  LOP3.LUT R22, R82.reuse, 0x48, RZ, 0xfc, !PT ;  /* 0x0000004852167812 */ /* 0x040fe400078efcff */
[C---:B------:R-:W-:Y:S02]  /*0630*/  LOP3.LUT R21, R82.reuse, 0x50, RZ, 0xfc, !PT ;  /* 0x0000005052157812 */ /* 0x040fe400078efcff */
[C---:B------:R-:W-:Y:S02]  /*0640*/  LOP3.LUT R20, R82.reuse, 0x58, RZ, 0xfc, !PT ;  /* 0x0000005852147812 */ /* 0x040fe400078efcff */
[C---:B------:R-:W-:Y:S02]  /*0650*/  LOP3.LUT R19, R82.reuse, 0x60, RZ, 0xfc, !PT ;  /* 0x0000006052137812 */ /* 0x040fe400078efcff */
        /* <DEDUP_REMOVED lines=15> */
[----:B------:R-:W-:Y:S01]  /*0750*/  LOP3.LUT R3, R82, 0xf0, RZ, 0xfc, !PT ;  /* 0x000000f052037812 */ /* 0x000fe200078efcff */
[----:B0-----:R-:W-:Y:S06]  /*0760*/  BRA.U UP0, `(.L_x_0) ;  /* 0x00000001002c7547 */ /* 0x001fec000b800000 */
[----:B------:R-:W-:Y:S01]  /*0770*/  IMAD.SHL.U32 R0, R34, 0x20, RZ ;  /* 0x0000002022007824 */ /* 0x000fe200078e00ff */
[----:B------:R-:W-:Y:S02]  /*0780*/  CS2R R32, SRZ ;  /* 0x0000000000207805 */ /* 0x000fe4000001ff00 */
[----:B------:R-:W-:Y:S02]  /*0790*/  CS2R R34, SRZ ;  /* 0x0000000000227805 */ /* 0x000fe4000001ff00 */
[----:B------:R-:W-:Y:S02]  /*07a0*/  CS2R R64, SRZ ;  /* 0x0000000000407805 */ /* 0x000fe4000001ff00 */
[----:B------:R-:W-:Y:S02]  /*07b0*/  CS2R R66, SRZ ;  /* 0x0000000000427805 */ /* 0x000fe4000001ff00 */
[----:B------:R-:W-:Y:S02]  /*07c0*/  CS2R R68, SRZ ;  /* 0x0000000000447805 */ /* 0x000fe4000001ff00 */
[----:B------:R-:W-:-:S02]  /*07d0*/  CS2R R70, SRZ ;  /* 0x0000000000467805 */ /* 0x000fc4000001ff00 */
[----:B------:R-:W-:Y:S02]  /*07e0*/  CS2R R72, SRZ ;  /* 0x0000000000487805 */ /* 0x000fe4000001ff00 */
[----:B------:R-:W-:Y:S02]  /*07f0*/  CS2R R74, SRZ ;  /* 0x00000000004a7805 */ /* 0x000fe4000001ff00 */
[----:B------:R-:W-:Y:S01]  /*0800*/  LOP3.LUT R0, R0, 0x60, RZ, 0xc0, !PT ;  /* 0x0000006000007812 */ /* 0x000fe200078ec0ff */
[----:B------:R-:W-:Y:S06]  /*0810*/  BRA `(.L_x_1) ;  /* 0x0000002c00fc7947 */ /* 0x000fec0003800000 */
.L_x_0:
[----:B------:R-:W-:Y:S01]  /*0820*/  IABS R32, R73 ;  /* 0x0000004900207213 */ /* 0x000fe20000000000 */
[----:B------:R-:W-:Y:S01]  /*0830*/  IMAD.MOV.U32 R36, RZ, RZ, RZ ;  /* 0x000000ffff247224 */ /* 0x000fe200078e00ff */
[----:B------:R-:W-:Y:S01]  /*0840*/  IABS R33, R72 ;  /* 0x0000004800217213 */ /* 0x000fe20000000000 */
[----:B------:R-:W0:Y:S01]  /*0850*/  LDC R136, c[0x0][0x3a8] ;  /* 0x0000ea00ff887b82 */ /* 0x000e220000000800 */
[----:B------:R-:W1:Y:S01]  /*0860*/  I2F.RP R0, R32 ;  /* 0x0000002000007306 */ /* 0x000e620000209400 */
[----:B------:R-:W-:Y:S01]  /*0870*/  IABS R45, R3 ;  /* 0x00000003002d7213 */ /* 0x000fe20000000000 */
[----:B------:R-:W2:Y:S01]  /*0880*/  LDCU UR10, c[0x0][0x3b0] ;  /* 0x00007600ff0a77ac */ /* 0x000ea20008000800 */
[----:B------:R-:W-:Y:S02]  /*0890*/  IABS R43, R29 ;  /* 0x0000001d002b7213 */ /* 0x000fe40000000000 */
[----:B------:R-:W-:Y:S01]  /*08a0*/  IABS R47, R4 ;  /* 0x00000004002f7213 */ /* 0x000fe20000000000 */
[----:B------:R-:W3:Y:S01]  /*08b0*/  LDCU.128 UR12, c[0x0][0x380] ;  /* 0x00007000ff0c77ac */ /* 0x000ee20008000c00 */
[----:B------:R-:W-:Y:S01]  /*08c0*/  IABS R51, R8 ;  /* 0x0000000800337213 */ /* 0x000fe20000000000 */
[----:B------:R-:W4:Y:S01]  /*08d0*/  I2F.RP R35, R33 ;  /* 0x0000002100237306 */ /* 0x000f220000209400 */
[----:B------:R-:W-:Y:S01]  /*08e0*/  IABS R53, R9 ;  /* 0x0000000900357213 */ /* 0x000fe20000000000 */
[----:B------:R-:W5:Y:S01]  /*08f0*/  LDC R141, c[0x0][0x3ac] ;  /* 0x0000eb00ff8d7b82 */ /* 0x000f620000000800 */
[----:B------:R-:W-:Y:S01]  /*0900*/  IABS R55, R30 ;  /* 0x0000001e00377213 */ /* 0x000fe20000000000 */
[----:B------:R-:W-:Y:S01]  /*0910*/  USHF.R.S32.HI UR6, URZ, 0x1f, UR4 ;  /* 0x0000001fff067899 */ /* 0x000fe20008011404 */
[----:B------:R-:W-:-:S02]  /*0920*/  IABS R57, R10 ;  /* 0x0000000a00397213 */ /* 0x000fc40000000000 */
[----:B------:R-:W-:Y:S01]  /*0930*/  IABS R59, R11 ;  /* 0x0000000b003b7213 */ /* 0x000fe20000000000 */
[----:B-1----:R-:W1:Y:S01]  /*0940*/  MUFU.RCP R0, R0 ;  /* 0x0000000000007308 */ /* 0x002e620000001000 */
[----:B------:R-:W-:Y:S01]  /*0950*/  IABS R61, R12 ;  /* 0x0000000c003d7213 */ /* 0x000fe20000000000 */
[----:B------:R-:W-:Y:S01]  /*0960*/  ULEA.HI UR6, UR6, UR4, URZ, 0x4 ;  /* 0x0000000406067291 */ /* 0x000fe2000f8f20ff */
[----:B------:R-:W-:Y:S02]  /*0970*/  IABS R63, R13 ;  /* 0x0000000d003f7213 */ /* 0x000fe40000000000 */
[----:B------:R-:W-:Y:S01]  /*0980*/  IABS R65, R14 ;  /* 0x0000000e00417213 */ /* 0x000fe20000000000 */
[----:B------:R-:W-:Y:S01]  /*0990*/  USHF.R.S32.HI UR6, URZ, 0x4, UR6 ;  /* 0x00000004ff067899 */ /* 0x000fe20008011406 */
[----:B------:R-:W-:Y:S01]  /*09a0*/  IABS R67, R15 ;  /* 0x0000000f00437213 */ /* 0x000fe20000000000 */
[----:B----4-:R-:W4:Y:S01]  /*09b0*/  MUFU.RCP R35, R35 ;  /* 0x0000002300237308 */ /* 0x010f220000001000 */
[----:B------:R-:W-:Y:S01]  /*09c0*/  IABS R69, R16 ;  /* 0x0000001000457213 */ /* 0x000fe20000000000 */
[----:B0-----:R-:W-:Y:S01]  /*09d0*/  IMAD R137, R135, R136, RZ ;  /* 0x0000008887897224 */ /* 0x001fe200078e02ff */
[----:B------:R-:W-:-:S02]  /*09e0*/  IABS R71, R31 ;  /* 0x0000001f00477213 */ /* 0x000fc40000000000 */
[----:B------:R-:W-:Y:S02]  /*09f0*/  IABS R75, R17 ;  /* 0x00000011004b7213 */ /* 0x000fe40000000000 */
[----:B------:R-:W-:Y:S01]  /*0a00*/  IABS R77, R18 ;  /* 0x00000012004d7213 */ /* 0x000fe20000000000 */
[----:B-1----:R-:W-:Y:S01]  /*0a10*/  VIADD R37, R0, 0xffffffe ;  /* 0x0ffffffe00257836 */ /* 0x002fe20000000000 */
[----:B------:R-:W-:Y:S01]  /*0a20*/  IABS R79, R19 ;  /* 0x00000013004f7213 */ /* 0x000fe20000000000 */
[----:B------:R-:W-:Y:S01]  /*0a30*/  IMAD.SHL.U32 R0, R34, 0x20, RZ ;  /* 0x0000002022007824 */ /* 0x000fe200078e00ff */
[----:B------:R-:W-:Y:S01]  /*0a40*/  IABS R83, R20 ;  /* 0x0000001400537213 */ /* 0x000fe20000000000 */
[----:B-----5:R-:W-:Y:S01]  /*0a50*/  IMAD R139, R134, R141, RZ ;  /* 0x0000008d868b7224 */ /* 0x020fe200078e02ff */
[----:B------:R-:W-:Y:S01]  /*0a60*/  IABS R85, R21 ;  /* 0x0000001500557213 */ /* 0x000fe20000000000 */
[----:B------:R-:W0:Y:S01]  /*0a70*/  F2I.FTZ.U32.TRUNC.NTZ R37, R37 ;  /* 0x0000002500257305 */ /* 0x000e22000021f000 */
[----:B------:R-:W-:Y:S01]  /*0a80*/  LOP3.LUT R0, R0, 0x60, RZ, 0xc0, !PT ;  /* 0x0000006000007812 */ /* 0x000fe200078ec0ff */
[----:B----4-:R-:W-:Y:S01]  /*0a90*/  VIADD R38, R35, 0xffffffe ;  /* 0x0ffffffe23267836 */ /* 0x010fe20000000000 */
[----:B------:R-:W-:Y:S01]  /*0aa0*/  LOP3.LUT R35, R34, 0x10, RZ, 0xc0, !PT ;  /* 0x0000001022237812 */ /* 0x000fe200078ec0ff */
[----:B------:R-:W-:Y:S01]  /*0ab0*/  IMAD.SHL.U32 R141, R141, 0x10, RZ ;  /* 0x000000108d8d7824 */ /* 0x000fe200078e00ff */
[----:B------:R-:W-:Y:S01]  /*0ac0*/  IABS R87, R22 ;  /* 0x0000001600577213 */ /* 0x000fe20000000000 */
[----:B------:R-:W-:Y:S01]  /*0ad0*/  VIADD R130, R0, UR5 ;  /* 0x0000000500827c36 */ /* 0x000fe20008000000 */
[----:B------:R-:W-:Y:S01]  /*0ae0*/  IABS R89, R23 ;  /* 0x0000001700597213 */ /* 0x000fe20000000000 */
[----:B------:R-:W1:Y:S01]  /*0af0*/  F2I.FTZ.U32.TRUNC.NTZ R39, R38 ;  /* 0x0000002600277305 */ /* 0x000e62000021f000 */
[----:B------:R-:W-:Y:S01]  /*0b00*/  IABS R91, R80 ;  /* 0x00000050005b7213 */ /* 0x000fe20000000000 */
[----:B------:R-:W-:Y:S01]  /*0b10*/  IMAD R130, R35, 0x10, R130 ;  /* 0x0000001023827824 */ /* 0x000fe200078e0282 */
[----:B------:R-:W-:-:S02]  /*0b20*/  IABS R93, R24 ;  /* 0x00000018005d7213 */ /* 0x000fc40000000000 */
[----:B------:R-:W-:Y:S01]  /*0b30*/  IABS R95, R25 ;  /* 0x00000019005f7213 */ /* 0x000fe20000000000 */
[--C-:B0-----:R-:W-:Y:S01]  /*0b40*/  IMAD.MOV R41, RZ, RZ, -R37.reuse ;  /* 0x000000ffff297224 */ /* 0x101fe200078e0a25 */
[----:B------:R-:W-:Y:S02]  /*0b50*/  IABS R97, R26 ;  /* 0x0000001a00617213 */ /* 0x000fe40000000000 */
[----:B------:R-:W-:Y:S01]  /*0b60*/  IABS R103, R82 ;  /* 0x0000005200677213 */ /* 0x000fe20000000000 */
[----:B------:R-:W-:Y:S01]  /*0b70*/  IMAD R41, R41, R32, RZ ;  /* 0x0000002029297224 */ /* 0x000fe200078e02ff */
[----:B------:R-:W-:Y:S02]  /*0b80*/  IABS R99, R28 ;  /* 0x0000001c00637213 */ /* 0x000fe40000000000 */
[----:B------:R-:W-:Y:S01]  /*0b90*/  IABS R101, R81 ;  /* 0x0000005100657213 */ /* 0x000fe20000000000 */
[----:B------:R-:W-:Y:S01]  /*0ba0*/  IMAD.HI.U32 R36, R37, R41, R36 ;  /* 0x0000002925247227 */ /* 0x000fe200078e0024 */
[----:B------:R-:W-:-:S03]  /*0bb0*/  IABS R66, R2 ;  /* 0x0000000200427213 */ /* 0x000fc60000000000 */
[----:B------:R-:W-:Y:S02]  /*0bc0*/  IMAD.SHL.U32 R37, R34, 0x8, RZ ;  /* 0x0000000822257824 */ /* 0x000fe400078e00ff */
[----:B-1----:R-:W-:Y:S02]  /*0bd0*/  IMAD.MOV R42, RZ, RZ, -R39 ;  /* 0x000000ffff2a7224 */ /* 0x002fe400078e0a27 */
[----:B------:R-:W-:Y:S01]  /*0be0*/  IMAD.HI.U32 R40, R36, R45, RZ ;  /* 0x0000002d24287227 */ /* 0x000fe200078e00ff */
[----:B------:R-:W-:-:S03]  /*0bf0*/  LOP3.LUT R37, R37, 0x300, RZ, 0xc0, !PT ;  /* 0x0000030025257812 */ /* 0x000fc600078ec0ff */
[----:B------:R-:W-:Y:S01]  /*0c00*/  IMAD R49, R42, R33, RZ ;  /* 0x000000212a317224 */ /* 0x000fe200078e02ff */
[----:B------:R-:W-:Y:S01]  /*0c10*/  IABS R42, R5 ;  /* 0x00000005002a7213 */ /* 0x000fe20000000000 */
[----:B------:R-:W-:Y:S02]  /*0c20*/  VIADD R38, R37, UR5 ;  /* 0x0000000525267c36 */ /* 0x000fe40008000000 */
[----:B------:R-:W-:-:S04]  /*0c30*/  IMAD.HI.U32 R37, R36, R43, RZ ;  /* 0x0000002b24257227 */ /* 0x000fc800078e00ff */
[----:B------:R-:W-:Y:S02]  /*0c40*/  IMAD R35, R35, 0x40, R38 ;  /* 0x0000004023237824 */ /* 0x000fe400078e0226 */
[----:B------:R-:W-:Y:S02]  /*0c50*/  IMAD.MOV.U32 R38, RZ, RZ, RZ ;  /* 0x000000ffff267224 */ /* 0x000fe400078e00ff */
[----:B------:R-:W-:Y:S02]  /*0c60*/  IMAD.MOV R40, RZ, RZ, -R40 ;  /* 0x000000ffff287224 */ /* 0x000fe400078e0a28 */
[----:B------:R-:W-:-:S04]  /*0c70*/  IMAD.HI.U32 R41, R36, R47, RZ ;  /* 0x0000002f24297227 */ /* 0x000fc800078e00ff */
[----:B------:R-:W-:Y:S02]  /*0c80*/  IMAD.MOV R37, RZ, RZ, -R37 ;  /* 0x000000ffff257224 */ /* 0x000fe400078e0a25 */
[----:B------:R-:W-:Y:S01]  /*0c90*/  IMAD.HI.U32 R38, R39, R49, R38 ;  /* 0x0000003127267227 */ /* 0x000fe200078e0026 */
[----:B------:R-:W-:-:S03]  /*0ca0*/  IABS R49, R7 ;  /* 0x0000000700317213 */ /* 0x000fc60000000000 */
[C---:B------:R-:W-:Y:S01]  /*0cb0*/  IMAD R39, R32.reuse, R40, R45 ;  /* 0x0000002820277224 */ /* 0x040fe200078e022d */
[----:B------:R-:W-:Y:S01]  /*0cc0*/  IABS R40, R6 ;  /* 0x0000000600287213 */ /* 0x000fe20000000000 */
[----:B------:R-:W-:Y:S02]  /*0cd0*/  IMAD.MOV R41, RZ, RZ, -R41 ;  /* 0x000000ffff297224 */ /* 0x000fe400078e0a29 */
[C---:B------:R-:W-:Y:S01]  /*0ce0*/  IMAD R37, R32.reuse, R37, R43 ;  /* 0x0000002520257224 */ /* 0x040fe200078e022b */
[C---:B------:R-:W-:Y:S01]  /*0cf0*/  ISETP.GT.U32.AND P5, PT, R32.reuse, R39, PT ;  /* 0x000000272000720c */ /* 0x040fe20003fa4070 */
[----:B------:R-:W-:Y:S02]  /*0d00*/  IMAD.MOV.U32 R43, RZ, RZ, R42 ;  /* 0x000000ffff2b7224 */ /* 0x000fe400078e002a */
[C---:B------:R-:W-:Y:S01]  /*0d10*/  IMAD R41, R32.reuse, R41, R47 ;  /* 0x0000002920297224 */ /* 0x040fe200078e022f */
[----:B------:R-:W-:Y:S01]  /*0d20*/  ISETP.GT.U32.AND P4, PT, R32, R37, PT ;  /* 0x000000252000720c */ /* 0x000fe20003f84070 */
[----:B------:R-:W-:-:S02]  /*0d30*/  IMAD.MOV.U32 R47, RZ, RZ, R40 ;  /* 0x000000ffff2f7224 */ /* 0x000fc400078e0028 */
[----:B------:R-:W-:Y:S01]  /*0d40*/  IMAD.HI.U32 R40, R36, R43, RZ ;  /* 0x0000002b24287227 */ /* 0x000fe200078e00ff */
[----:B------:R-:W-:-:S03]  /*0d50*/  ISETP.GT.U32.AND P2, PT, R32, R41, PT ;  /* 0x000000292000720c */ /* 0x000fc60003f44070 */
[----:B------:R-:W-:-:S04]  /*0d60*/  IMAD.HI.U32 R42, R36, R47, RZ ;  /* 0x0000002f242a7227 */ /* 0x000fc800078e00ff */
[----:B------:R-:W-:Y:S02]  /*0d70*/  IMAD.MOV R45, RZ, RZ, -R40 ;  /* 0x000000ffff2d7224 */ /* 0x000fe400078e0a28 */
[----:B------:R-:W-:-:S04]  /*0d80*/  IMAD.HI.U32 R40, R36, R49, RZ ;  /* 0x0000003124287227 */ /* 0x000fc800078e00ff */
[----:B------:R-:W-:-:S04]  /*0d90*/  IMAD.HI.U32 R44, R36, R51, RZ ;  /* 0x00000033242c7227 */ /* 0x000fc800078e00ff */
[----:B------:R-:W-:Y:S02]  /*0da0*/  IMAD.MOV R46, RZ, RZ, -R42 ;  /* 0x000000ffff2e7224 */ /* 0x000fe400078e0a2a */
[----:B------:R-:W-:-:S04]  /*0db0*/  IMAD.HI.U32 R42, R36, R53, RZ ;  /* 0x00000035242a7227 */ /* 0x000fc800078e00ff */
[----:B------:R-:W-:Y:S02]  /*0dc0*/  IMAD.MOV R40, RZ, RZ, -R40 ;  /* 0x000000ffff287224 */ /* 0x000fe400078e0a28 */
[----:B------:R-:W-:Y:S02]  /*0dd0*/  IMAD.MOV R44, RZ, RZ, -R44 ;  /* 0x000000ffff2c7224 */ /* 0x000fe400078e0a2c */
[C---:B------:R-:W-:Y:S02]  /*0de0*/  IMAD R43, R32.reuse, R45, R43 ;  /* 0x0000002d202b7224 */ /* 0x040fe400078e022b */
[----:B------:R-:W-:Y:S02]  /*0df0*/  IMAD.MOV R42, RZ, RZ, -R42 ;  /* 0x000000ffff2a7224 */ /* 0x000fe400078e0a2a */
[C---:B------:R-:W-:Y:S01]  /*0e00*/  IMAD R45, R32.reuse, R46, R47 ;  /* 0x0000002e202d7224 */ /* 0x040fe200078e022f */
[C---:B------:R-:W-:Y:S01]  /*0e10*/  ISETP.GT.U32.AND P1, PT, R32.reuse, R43, PT ;  /* 0x0000002b2000720c */ /* 0x040fe20003f24070 */
[----:B------:R-:W-:-:S02]  /*0e20*/  IMAD R47, R32, R40, R49 ;  /* 0x00000028202f7224 */ /* 0x000fc400078e0231 */
[C---:B------:R-:W-:Y:S01]  /*0e30*/  IMAD R49, R32.reuse, R44, R51 ;  /* 0x0000002c20317224 */ /* 0x040fe200078e0233 */
[----:B------:R-:W-:Y:S01]  /*0e40*/  ISETP.GT.U32.AND P0, PT, R32, R45, PT ;  /* 0x0000002d2000720c */ /* 0x000fe20003f04070 */
[----:B------:R-:W-:Y:S01]  /*0e50*/  IMAD.HI.U32 R40, R36, R55, RZ ;  /* 0x0000003724287227 */ /* 0x000fe200078e00ff */
[----:B------:R-:W-:-:S03]  /*0e60*/  ISETP.GT.U32.AND P3, PT, R32, R47, PT ;  /* 0x0000002f2000720c */ /* 0x000fc60003f64070 */
[----:B------:R-:W-:Y:S02]  /*0e70*/  IMAD R51, R32, R42, R53 ;  /* 0x0000002a20337224 */ /* 0x000fe400078e0235 */
        /* <DEDUP_REMOVED lines=10> */
[C---:B------:R-:W-:Y:S02]  /*0f20*/  IMAD R55, R32.reuse, R46, R57 ;  /* 0x0000002e20377224 */ /* 0x040fe400078e0239 */
[----:B------:R-:W-:-:S02]  /*0f30*/  IMAD R57, R32, R40, R59 ;  /* 0x0000002820397224 */ /* 0x000fc400078e023b */
[----:B------:R-:W-:Y:S02]  /*0f40*/  IMAD R59, R32, R44, R61 ;  /* 0x0000002c203b7224 */ /* 0x000fe400078e023d */
[----:B------:R-:W-:-:S04]  /*0f50*/  IMAD.HI.U32 R40, R36, R65, RZ ;  /* 0x0000004124287227 */ /* 0x000fc800078e00ff */
        /* <DEDUP_REMOVED lines=28> */
[C---:B------:R-:W-:Y:S02]  /*1120*/  IMAD R83, R32.reuse, R44, R85 ;  /* 0x0000002c20537224 */ /* 0x040fe400078e0255 */
[----:B------:R-:W-:Y:S02]  /*1130*/  IMAD R85, R32, R42, R87 ;  /* 0x0000002a20557224 */ /* 0x000fe400078e0257 */
[----:B------:R-:W-:-:S04]  /*1140*/  IMAD.HI.U32 R40, R36, R89, RZ ;  /* 0x0000005924287227 */ /* 0x000fc800078e00ff */
[----:B------:R-:W-:-:S04]  /*1150*/  IMAD.HI.U32 R42, R36, R91, RZ ;  /* 0x0000005b242a7227 */ /* 0x000fc800078e00ff */
[----:B------:R-:W-:Y:S02]  /*1160*/  IMAD.MOV R87, RZ, RZ, -R40 ;  /* 0x000000ffff577224 */ /* 0x000fe400078e0a28 */
[----:B------:R-:W-:-:S04]  /*1170*/  IMAD.HI.U32 R40, R36, R93, RZ ;  /* 0x0000005d24287227 */ /* 0x000fc800078e00ff */
[----:B------:R-:W-:Y:S02]  /*1180*/  IMAD.MOV R46, RZ, RZ, -R42 ;  /* 0x000000ffff2e7224 */ /* 0x000fe400078e0a2a */
[----:B------:R-:W-:-:S04]  /*1190*/  IMAD.HI.U32 R42, R36, R95, RZ ;  /* 0x0000005f242a7227 */ /* 0x000fc800078e00ff */
[----:B------:R-:W-:Y:S02]  /*11a0*/  IMAD.MOV R40, RZ, RZ, -R40 ;  /* 0x000000ffff287224 */ /* 0x000fe400078e0a28 */
[----:B------:R-:W-:-:S04]  /*11b0*/  IMAD.HI.U32 R44, R36, R97, RZ ;  /* 0x00000061242c7227 */ /* 0x000fc800078e00ff */
[----:B------:R-:W-:Y:S02]  /*11c0*/  IMAD.MOV R42, RZ, RZ, -R42 ;  /* 0x000000ffff2a7224 */ /* 0x000fe400078e0a2a */
[C---:B------:R-:W-:Y:S02]  /*11d0*/  IMAD R87, R32.reuse, R87, R89 ;  /* 0x0000005720577224 */ /* 0x040fe400078e0259 */
[C---:B------:R-:W-:Y:S02]  /*11e0*/  IMAD R89, R32.reuse, R46, R91 ;  /* 0x0000002e20597224 */ /* 0x040fe400078e025b */
[C---:B------:R-:W-:Y:S01]  /*11f0*/  IMAD R91, R32.reuse, R40, R93 ;  /* 0x00000028205b7224 */ /* 0x040fe200078e025d */
[----:B------:R-:W-:Y:S01]  /*1200*/  IABS R40, R27 ;  /* 0x0000001b00287213 */ /* 0x000fe20000000000 */
[----:B------:R-:W-:Y:S02]  /*1210*/  IMAD.MOV R44, RZ, RZ, -R44 ;  /* 0x000000ffff2c7224 */ /* 0x000fe400078e0a2c */
[----:B------:R-:W-:-:S02]  /*1220*/  IMAD R93, R32, R42, R95 ;  /* 0x0000002a205d7224 */ /* 0x000fc400078e025f */
[----:B------:R-:W-:-:S04]  /*1230*/  IMAD.HI.U32 R42, R36, R103, RZ ;  /* 0x00000067242a7227 */ /* 0x000fc800078e00ff */
[C---:B------:R-:W-:Y:S02]  /*1240*/  IMAD R95, R32.reuse, R44, R97 ;  /* 0x0000002c205f7224 */ /* 0x040fe400078e0261 */
[----:B------:R-:W-:Y:S02]  /*1250*/  IMAD.MOV R44, RZ, RZ, -R42 ;  /* 0x000000ffff2c7224 */ /* 0x000fe400078e0a2a */
[--C-:B------:R-:W-:Y:S02]  /*1260*/  @!P5 IMAD.IADD R39, R39, 0x1, -R32.reuse ;  /* 0x000000012727d824 */ /* 0x100fe400078e0a20 */
[C---:B------:R-:W-:Y:S02]  /*1270*/  IMAD R103, R32.reuse, R44, R103 ;  /* 0x0000002c20677224 */ /* 0x040fe400078e0267 */
[--C-:B------:R-:W-:Y:S02]  /*1280*/  @!P4 IMAD.IADD R37, R37, 0x1, -R32.reuse ;  /* 0x000000012525c824 */ /* 0x100fe400078e0a20 */
[--C-:B------:R-:W-:Y:S01]  /*1290*/  @!P2 IMAD.IADD R41, R41, 0x1, -R32.reuse ;  /* 0x000000012929a824 */ /* 0x100fe200078e0a20 */
[C---:B------:R-:W-:Y:S01]  /*12a0*/  ISETP.GT.U32.AND P6, PT, R32.reuse, R103, PT ;  /* 0x000000672000720c */ /* 0x040fe20003fc4070 */
[--C-:B------:R-:W-:Y:S01]  /*12b0*/  @!P1 IMAD.IADD R43, R43, 0x1, -R32.reuse ;  /* 0x000000012b2b9824 */ /* 0x100fe200078e0a20 */
[C---:B------:R-:W-:Y:S01]  /*12c0*/  ISETP.GT.U32.AND P1, PT, R32.reuse, R39, PT ;  /* 0x000000272000720c */ /* 0x040fe20003f24070 */
[--C-:B------:R-:W-:Y:S01]  /*12d0*/  @!P0 IMAD.IADD R45, R45, 0x1, -R32.reuse ;  /* 0x000000012d2d8824 */ /* 0x100fe200078e0a20 */
[C---:B------:R-:W-:Y:S01]  /*12e0*/  ISETP.GT.U32.AND P2, PT, R32.reuse, R37, PT ;  /* 0x000000252000720c */ /* 0x040fe20003f44070 */
[----:B------:R-:W-:Y:S01]  /*12f0*/  @!P3 IMAD.IADD R47, R47, 0x1, -R32 ;  /* 0x000000012f2fb824 */ /* 0x000fe200078e0a20 */
[C---:B------:R-:W-:Y:S01]  /*1300*/  ISETP.GT.U32.AND P0, PT, R32.reuse, R41, PT ;  /* 0x000000292000720c */ /* 0x040fe20003f04070 */
[----:B------:R-:W-:Y:S01]  /*1310*/  IMAD.MOV.U32 R97, RZ, RZ, R40 ;  /* 0x000000ffff617224 */ /* 0x000fe200078e0028 */
[----:B------:R-:W-:Y:S01]  /*1320*/  ISETP.GT.U32.AND P3, PT, R32, R43, PT ;  /* 0x0000002b2000720c */ /* 0x000fe20003f64070 */
[----:B------:R-:W-:Y:S01]  /*1330*/  IMAD.HI.U32 R38, R38, R66, RZ ;  /* 0x0000004226267227 */ /* 0x000fe200078e00ff */
[----:B------:R-:W-:-:S03]  /*1340*/  ISETP.GT.U32.AND P5, PT, R32, R45, PT ;  /* 0x0000002d2000720c */ /* 0x000fc60003fa4070 */
[--C-:B------:R-:W-:Y:S01]  /*1350*/  @!P6 IMAD.IADD R103, R103, 0x1, -R32.reuse ;  /* 0x000000016767e824 */ /* 0x100fe200078e0a20 */
[C---:B------:R-:W-:Y:S01]  /*1360*/  ISETP.GT.U32.AND P6, PT, R32.reuse, R47, PT ;  /* 0x0000002f2000720c */ /* 0x040fe20003fc4070 */
        /* <DEDUP_REMOVED lines=8> */
[----:B------:R-:W-:Y:S01]  /*13f0*/  @!P5 IMAD.IADD R45, R45, 0x1, -R32 ;  /* 0x000000012d2dd824 */ /* 0x000fe200078e0a20 */
        /* <DEDUP_REMOVED lines=20> */
[----:B------:R-:W-:Y:S01]  /*1540*/  ISETP.GT.U32.AND P4, PT, R32, R63, PT ;  /* 0x0000003f2000720c */ /* 0x000fe20003f84070 */
[----:B------:R-:W-:-:S02]  /*1550*/  @!P6 IMAD.IADD R61, R61, 0x1, -R32 ;  /* 0x000000013d3de824 */ /* 0x000fc400078e0a20 */
        /* <DEDUP_REMOVED lines=12> */
[----:B------:R-:W-:-:S02]  /*1620*/  IMAD.MOV R42, RZ, RZ, -R40 ;  /* 0x000000ffff2a7224 */ /* 0x000fc400078e0a28 */
        /* <DEDUP_REMOVED lines=22> */
[----:B------:R-:W-:-:S04]  /*1790*/  IMAD.HI.U32 R36, R36, R101, RZ ;  /* 0x0000006524247227 */ /* 0x000fc800078e00ff */
[--C-:B------:R-:W-:Y:S01]  /*17a0*/  @!P3 IMAD.IADD R71, R71, 0x1, -R32.reuse ;  /* 0x000000014747b824 */ /* 0x100fe200078e0a20 */
[C---:B------:R-:W-:Y:S01]  /*17b0*/  ISETP.GT.U32.AND P3, PT, R32.reuse, R89, PT ;  /* 0x000000592000720c */ /* 0x040fe20003f64070 */
[--C-:B------:R-:W-:Y:S01]  /*17c0*/  @!P4 IMAD.IADD R75, R75, 0x1, -R32.reuse ;  /* 0x000000014b4bc824 */ /* 0x100fe200078e0a20 */
[C---:B------:R-:W-:Y:S01]  /*17d0*/  ISETP.GT.U32.AND P4, PT, R32.reuse, R91, PT ;  /* 0x0000005b2000720c */ /* 0x040fe20003f84070 */
[----:B------:R-:W-:Y:S01]  /*17e0*/  @!P5 IMAD.IADD R79, R79, 0x1, -R32 ;  /* 0x000000014f4fd824 */ /* 0x000fe200078e0a20 */
[----:B------:R-:W-:Y:S01]  /*17f0*/  ISETP.GT.U32.AND P5, PT, R32, R95, PT ;  /* 0x0000005f2000720c */ /* 0x000fe20003fa4070 */
[----:B------:R-:W-:Y:S02]  /*1800*/  IMAD.MOV R40, RZ, RZ, -R40 ;  /* 0x000000ffff287224 */ /* 0x000fe400078e0a28 */
[----:B------:R-:W-:Y:S02]  /*1810*/  IMAD.MOV R36, RZ, RZ, -R36 ;  /* 0x000000ffff247224 */ /* 0x000fe400078e0a24 */
[----:B------:R-:W-:-:S02]  /*1820*/  IMAD.MOV R38, RZ, RZ, -R38 ;  /* 0x000000ffff267224 */ /* 0x000fc400078e0a26 */
[C---:B------:R-:W-:Y:S02]  /*1830*/  IMAD R99, R32.reuse, R40, R99 ;  /* 0x0000002820637224 */ /* 0x040fe400078e0263 */
[C---:B------:R-:W-:Y:S01]  /*1840*/  IMAD R101, R32.reuse, R36, R101 ;  /* 0x0000002420657224 */ /* 0x040fe200078e0265 */
[----:B------:R-:W-:Y:S01]  /*1850*/  SHF.R.S32.HI R36, RZ, 0x6, R34 ;  /* 0x00000006ff247819 */ /* 0x000fe20000011422 */
[C---:B------:R-:W-:Y:S02]  /*1860*/  IMAD R97, R32.reuse, R42, R97 ;  /* 0x0000002a20617224 */ /* 0x040fe400078e0261 */
[----:B------:R-:W-:Y:S01]  /*1870*/  IMAD R66, R33, R38, R66 ;  /* 0x0000002621427224 */ /* 0x000fe200078e0242 */
[----:B------:R-:W-:Y:S01]  /*1880*/  SHF.R.S32.HI R38, RZ, 0x2, R34 ;  /* 0x00000002ff267819 */ /* 0x000fe20000011422 */
        /* <DEDUP_REMOVED lines=35> */
[----:B------:R-:W-:Y:S01]  /*1ac0*/  ISETP.GT.U32.AND P0, PT, R33, R66, PT ;  /* 0x000000422100720c */ /* 0x000fe20003f04070 */
[--C-:B------:R-:W-:Y:S01]  /*1ad0*/  @!P3 IMAD.IADD R91, R91, 0x1, -R32.reuse ;  /* 0x000000015b5bb824 */ /* 0x100fe200078e0a20 */
[----:B------:R-:W-:Y:S01]  /*1ae0*/  ISETP.GE.AND P3, PT, R29, RZ, PT ;  /* 0x000000ff1d00720c */ /* 0x000fe20003f66270 */
[--C-:B------:R-:W-:Y:S01]  /*1af0*/  @!P4 IMAD.IADD R93, R93, 0x1, -R32.reuse ;  /* 0x000000015d5dc824 */ /* 0x100fe200078e0a20 */
[----:B------:R-:W-:Y:S01]  /*1b00*/  ISETP.GE.AND P4, PT, R3, RZ, PT ;  /* 0x000000ff0300720c */ /* 0x000fe20003f86270 */
[--C-:B------:R-:W-:Y:S01]  /*1b10*/  @!P5 IMAD.IADD R95, R95, 0x1, -R32.reuse ;  /* 0x000000015f5fd824 */ /* 0x100fe200078e0a20 */
[----:B------:R-:W-:Y:S01]  /*1b20*/  ISETP.GE.AND P5, PT, R4, RZ, PT ;  /* 0x000000ff0400720c */ /* 0x000fe20003fa6270 */
[--C-:B------:R-:W-:Y:S01]  /*1b30*/  @!P1 IMAD.IADD R99, R99, 0x1, -R32.reuse ;  /* 0x0000000163639824 */ /* 0x100fe200078e0a20 */
[----:B------:R-:W-:Y:S01]  /*1b40*/  ISETP.GE.AND P1, PT, R6, RZ, PT ;  /* 0x000000ff0600720c */ /* 0x000fe20003f26270 */
[----:B------:R-:W-:Y:S01]  /*1b50*/  IMAD.SHL.U32 R34, R34, 0x2, RZ ;  /* 0x0000000222227824 */ /* 0x000fe200078e00ff */
[----:B------:R-:W-:Y:S01]  /*1b60*/  SGXT R36, R36, 0x1 ;  /* 0x000000012424781a */ /* 0x000fe20000000200 */
[--C-:B------:R-:W-:Y:S01]  /*1b70*/  @!P2 IMAD.IADD R97, R97, 0x1, -R32.reuse ;  /* 0x000000016161a824 */ /* 0x100fe200078e0a20 */
[----:B------:R-:W-:Y:S01]  /*1b80*/  ISETP.GE.AND P2, PT, R7, RZ, PT ;  /* 0x000000ff0700720c */ /* 0x000fe20003f46270 */
[----:B------:R-:W-:Y:S01]  /*1b90*/  @!P0 IMAD.IADD R66, R66, 0x1, -R33 ;  /* 0x0000000142428824 */ /* 0x000fe200078e0a21 */
[----:B------:R-:W-:Y:S01]  /*1ba0*/  ISETP.GE.AND P0, PT, R5, RZ, PT ;  /* 0x000000ff0500720c */ /* 0x000fe20003f06270 */
[----:B------:R-:W-:Y:S01]  /*1bb0*/  @!P3 IMAD.MOV R37, RZ, RZ, -R37 ;  /* 0x000000ffff25b224 */ /* 0x000fe200078e0a25 */
[----:B------:R-:W-:Y:S01]  /*1bc0*/  ISETP.GE.AND P3, PT, R8, RZ, PT ;  /* 0x000000ff0800720c */ /* 0x000fe20003f66270 */
[----:B------:R-:W-:Y:S01]  /*1bd0*/  @!P4 IMAD.MOV R39, RZ, RZ, -R39 ;  /* 0x000000ffff27c224 */ /* 0x000fe200078e0a27 */
[----:B------:R-:W-:Y:S01]  /*1be0*/  ISETP.GE.AND P4, PT, R9, RZ, PT ;  /* 0x000000ff0900720c */ /* 0x000fe20003f86270 */
[----:B------:R-:W-:Y:S01]  /*1bf0*/  @!P5 IMAD.MOV R41, RZ, RZ, -R41 ;  /* 0x000000ffff29d224 */ /* 0x000fe200078e0a29 */
[----:B------:R-:W-:Y:S01]  /*1c00*/  ISETP.GE.AND P5, PT, R30, RZ, PT ;  /* 0x000000ff1e00720c */ /* 0x000fe20003fa6270 */
[----:B------:R-:W-:Y:S01]  /*1c10*/  @!P1 IMAD.MOV R45, RZ, RZ, -R45 ;  /* 0x000000ffff2d9224 */ /* 0x000fe200078e0a2d */
[----:B------:R-:W-:Y:S01]  /*1c20*/  ISETP.GE.AND P1, PT, R11, RZ, PT ;  /* 0x000000ff0b00720c */ /* 0x000fe20003f26270 */
[----:B------:R-:W-:Y:S01]  /*1c30*/  @!P6 IMAD.IADD R101, R101, 0x1, -R32 ;  /* 0x000000016565e824 */ /* 0x000fe200078e0a20 */
[----:B------:R-:W-:Y:S01]  /*1c40*/  SGXT R38, R38, 0x1 ;  /* 0x000000012626781a */ /* 0x000fe20000000200 */
        /* <DEDUP_REMOVED lines=11> */
[----:B------:R-:W-:-:S02]  /*1d00*/  ISETP.GE.AND P1, PT, R31, RZ, PT ;  /* 0x000000ff1f00720c */ /* 0x000fc40003f26270 */
[----:B------:R-:W-:Y:S01]  /*1d10*/  LOP3.LUT R105, R36, 0x90, RZ, 0xc0, !PT ;  /* 0x0000009024697812 */ /* 0x000fe200078ec0ff */
        /* <DEDUP_REMOVED lines=25> */
[----:B------:R-:W-:Y:S01]  /*1eb0*/  LOP3.LUT R32, RZ, R73, RZ, 0x33, !PT ;  /* 0x00000049ff207212 */ /* 0x000fe200078e33ff */
        /* <DEDUP_REMOVED lines=9> */
[----:B------:R-:W-:Y:S01]  /*1f50*/  ISETP.NE.AND P5, PT, R73, RZ, PT ;  /* 0x000000ff4900720c */ /* 0x000fe20003fa5270 */
[----:B------:R-:W-:Y:S01]  /*1f60*/  @!P1 IMAD.MOV R97, RZ, RZ, -R97 ;  /* 0x000000ffff619224 */ /* 0x000fe200078e0a61 */
[----:B------:R-:W-:-:S02]  /*1f70*/  LOP3.LUT R107, R107, 0x10, R34, 0x78, !PT ;  /* 0x000000106b6b7812 */ /* 0x000fc400078e7822 */
[----:B------:R-:W-:Y:S01]  /*1f80*/  LOP3.LUT R132, R105, 0x7e, R34, 0x78, !PT ;  /* 0x0000007e69847812 */ /* 0x000fe200078e7822 */
[----:B------:R-:W-:Y:S01]  /*1f90*/  IMAD R34, R133, R136, RZ ;  /* 0x0000008885227224 */ /* 0x000fe200078e02ff */
[C---:B------:R-:W-:Y:S01]  /*1fa0*/  SEL R37, R32.reuse, R37, !P5 ;  /* 0x0000002520257207 */ /* 0x040fe20006800000 */
[----:B------:R-:W-:Y:S01]  /*1fb0*/  @!P0 IMAD.MOV R95, RZ, RZ, -R95 ;  /* 0x000000ffff5f8224 */ /* 0x000fe200078e0a5f */
[----:B------:R-:W-:Y:S01]  /*1fc0*/  SEL R39, R32, R39, !P5 ;  /* 0x0000002720277207 */ /* 0x000fe20006800000 */
[----:B------:R-:W-:Y:S01]  /*1fd0*/  @!P2 IMAD.MOV R99, RZ, RZ, -R99 ;  /* 0x000000ffff63a224 */ /* 0x000fe200078e0a63 */
[----:B------:R-:W-:Y:S01]  /*1fe0*/  ISETP.GE.AND P6, PT, R2, RZ, PT ;  /* 0x000000ff0200720c */ /* 0x000fe20003fc6270 */
[----:B--2---:R-:W-:Y:S01]  /*1ff0*/  IMAD R37, R37, UR10, RZ ;  /* 0x0000000a25257c24 */ /* 0x004fe2000f8e02ff */
[C---:B------:R-:W-:Y:S01]  /*2000*/  SEL R43, R32.reuse, R43, !P5 ;  /* 0x0000002b202b7207 */ /* 0x040fe20006800000 */
[----:B------:R-:W-:Y:S01]  /*2010*/  IMAD R39, R39, UR10, RZ ;  /* 0x0000000a27277c24 */ /* 0x000fe2000f8e02ff */
[C---:B------:R-:W-:Y:S01]  /*2020*/  SEL R45, R32.reuse, R45, !P5 ;  /* 0x0000002d202d7207 */ /* 0x040fe20006800000 */
[----:B------:R-:W-:Y:S01]  /*2030*/  @!P3 IMAD.MOV R101, RZ, RZ, -R101 ;  /* 0x000000ffff65b224 */ /* 0x000fe200078e0a65 */
[C---:B------:R-:W-:Y:S01]  /*2040*/  SEL R47, R32.reuse, R47, !P5 ;  /* 0x0000002f202f7207 */ /* 0x040fe20006800000 */
[----:B------:R-:W-:Y:S01]  /*2050*/  @!P4 IMAD.MOV R103, RZ, RZ, -R103 ;  /* 0x000000ffff67c224 */ /* 0x000fe200078e0a67 */
[----:B------:R-:W-:Y:S01]  /*2060*/  SEL R49, R32, R49, !P5 ;  /* 0x0000003120317207 */ /* 0x000fe20006800000 */
[----:B------:R-:W-:Y:S01]  /*2070*/  IMAD R43, R43, UR10, RZ ;  /* 0x0000000a2b2b7c24 */ /* 0x000fe2000f8e02ff */
[----:B---3--:R-:W-:Y:S01]  /*2080*/  LEA R131, P1, R34, UR12, 0x1 ;  /* 0x0000000c22837c11 */ /* 0x008fe2000f8208ff */
[----:B------:R-:W-:Y:S01]  /*2090*/  IMAD R45, R45, UR10, RZ ;  /* 0x0000000a2d2d7c24 */ /* 0x000fe2000f8e02ff */
[----:B------:R-:W-:Y:S01]  /*20a0*/  ISETP.NE.AND P0, PT, R72, RZ, PT ;  /* 0x000000ff4800720c */ /* 0x000fe20003f05270 */
[----:B------:R-:W-:Y:S01]  /*20b0*/  IMAD R47, R47, UR10, RZ ;  /* 0x0000000a2f2f7c24 */ /* 0x000fe2000f8e02ff */
[C---:B------:R-:W-:Y:S01]  /*20c0*/  SEL R41, R32.reuse, R41, !P5 ;  /* 0x0000002920297207 */ /* 0x040fe20006800000 */
[----:B------:R-:W-:Y:S01]  /*20d0*/  IMAD R49, R49, UR10, RZ ;  /* 0x0000000a31317c24 */ /* 0x000fe2000f8e02ff */
[----:B------:R-:W-:Y:S01]  /*20e0*/  SEL R33, R32, R83, !P5 ;  /* 0x0000005320217207 */ /* 0x000fe20006800000 */
[----:B------:R-:W-:Y:S01]  /*20f0*/  @!P6 IMAD.MOV R66, RZ, RZ, -R66 ;  /* 0x000000ffff42e224 */ /* 0x000fe200078e0a42 */
[----:B------:R-:W-:Y:S01]  /*2100*/  LEA.HI.X.SX32 R83, R34, UR13, 0x1, P1 ;  /* 0x0000000d22537c11 */ /* 0x000fe200088f0eff */
[----:B------:R-:W-:Y:S01]  /*2110*/  IMAD R41, R41, UR10, RZ ;  /* 0x0000000a29297c24 */ /* 0x000fe2000f8e02ff */
[C---:B------:R-:W-:Y:S01]  /*2120*/  SEL R53, R32.reuse, R53, !P5 ;  /* 0x0000003520357207 */ /* 0x040fe20006800000 */
[----:B------:R-:W-:Y:S01]  /*2130*/  IMAD R33, R33, UR10, RZ ;  /* 0x0000000a21217c24 */ /* 0x000fe2000f8e02ff */
[C---:B------:R-:W-:Y:S01]  /*2140*/  SEL R55, R32.reuse, R55, !P5 ;  /* 0x0000003720377207 */ /* 0x040fe20006800000 */
[----:B------:R-:W-:Y:S01]  /*2150*/  IMAD.IADD R130, R107, 0x1, R130 ;  /* 0x000000016b827824 */ /* 0x000fe200078e0282 */
[C---:B------:R-:W-:Y:S01]  /*2160*/  SEL R57, R32.reuse, R57, !P5 ;  /* 0x0000003920397207 */ /* 0x040fe20006800000 */
[----:B------:R-:W-:Y:S01]  /*2170*/  IMAD R53, R53, UR10, RZ ;  /* 0x0000000a35357c24 */ /* 0x000fe2000f8e02ff */
[C---:B------:R-:W-:Y:S01]  /*2180*/  SEL R59, R32.reuse, R59, !P5 ;  /* 0x0000003b203b7207 */ /* 0x040fe20006800000 */
[----:B------:R-:W-:Y:S01]  /*2190*/  IMAD R55, R55, UR10, RZ ;  /* 0x0000000a37377c24 */ /* 0x000fe2000f8e02ff */
[----:B------:R-:W-:Y:S01]  /*21a0*/  LEA R152, P1, R37, UR14, 0x1 ;  /* 0x0000000e25987c11 */ /* 0x000fe2000f8208ff */
[----:B------:R-:W-:Y:S01]  /*21b0*/  IMAD R57, R57, UR10, RZ ;  /* 0x0000000a39397c24 */ /* 0x000fe2000f8e02ff */
[----:B------:R-:W-:Y:S01]  /*21c0*/  LEA R150, P2, R39, UR14, 0x1 ;  /* 0x0000000e27967c11 */ /* 0x000fe2000f8408ff */
[----:B------:R-:W-:Y:S01]  /*21d0*/  IMAD R59, R59, UR10, RZ ;  /* 0x0000000a3b3b7c24 */ /* 0x000fe2000f8e02ff */
[----:B------:R-:W-:Y:S01]  /*21e0*/  SEL R51, R32, R51, !P5 ;  /* 0x0000003320337207 */ /* 0x000fe20006800000 */
[----:B------:R-:W-:Y:S01]  /*21f0*/  IMAD.SHL.U32 R136, R136, 0x10, RZ ;  /* 0x0000001088887824 */ /* 0x000fe200078e00ff */
[----:B------:R-:W-:-:S02]  /*2200*/  SEL R61, R32, R61, !P5 ;  /* 0x0000003d203d7207 */ /* 0x000fc40006800000 */
[C---:B------:R-:W-:Y:S01]  /*2210*/  SEL R63, R32.reuse, R63, !P5 ;  /* 0x0000003f203f7207 */ /* 0x040fe20006800000 */
[----:B------:R-:W-:Y:S01]  /*2220*/  IMAD R51, R51, UR10, RZ ;  /* 0x0000000a33337c24 */ /* 0x000fe2000f8e02ff */
        /* <DEDUP_REMOVED lines=32> */
[----:B------:R-:W-:-:S02]  /*2430*/  SEL R32, R32, R103, !P5 ;  /* 0x0000006720207207 */ /* 0x000fc40006800000 */
[----:B------:R-:W-:Y:S01]  /*2440*/  LEA.HI.X.SX32 R153, R37, UR15, 0x1, P1 ;  /* 0x0000000f25997c11 */ /* 0x000fe200088f0eff */
[----:B------:R-:W-:Y:S01]  /*2450*/  IMAD R36, R101, UR10, RZ ;  /* 0x0000000a65247c24 */ /* 0x000fe2000f8e02ff */
[----:B------:R-:W-:Y:S01]  /*2460*/  LEA.HI.X.SX32 R151, R39, UR15, 0x1, P2 ;  /* 0x0000000f27977c11 */ /* 0x000fe200090f0eff */
[----:B------:R-:W-:Y:S01]  /*2470*/  IMAD R32, R32, UR10, RZ ;  /* 0x0000000a20207c24 */ /* 0x000fe2000f8e02ff */
[----:B------:R-:W-:Y:S02]  /*2480*/  LEA R146, P5, R43, UR14, 0x1 ;  /* 0x0000000e2b927c11 */ /* 0x000fe4000f8a08ff */
[----:B------:R-:W-:Y:S02]  /*2490*/  CS2R R38, SRZ ;  /* 0x0000000000267805 */ /* 0x000fe4000001ff00 */
[----:B------:R-:W-:Y:S02]  /*24a0*/  LEA R144, P3, R45, UR14, 0x1 ;  /* 0x0000000e2d907c11 */ /* 0x000fe4000f8608ff */
[----:B------:R-:W-:-:S02]  /*24b0*/  LEA R142, P1, R47, UR14, 0x1 ;  /* 0x0000000e2f8e7c11 */ /* 0x000fc4000f8208ff */
[----:B------:R-:W-:Y:S02]  /*24c0*/  LEA R78, P2, R49, UR14, 0x1 ;  /* 0x0000000e314e7c11 */ /* 0x000fe4000f8408ff */
[----:B------:R-:W-:Y:S02]  /*24d0*/  LEA R148, P4, R41, UR14, 0x1 ;  /* 0x0000000e29947c11 */ /* 0x000fe4000f8808ff */
[----:B------:R-:W-:Y:S02]  /*24e0*/  @!P0 LOP3.LUT R66, RZ, R72, RZ, 0x33, !PT ;  /* 0x00000048ff428212 */ /* 0x000fe400078e33ff */
[----:B------:R-:W-:Y:S02]  /*24f0*/  LEA.HI.X.SX32 R147, R43, UR15, 0x1, P5 ;  /* 0x0000000f2b937c11 */ /* 0x000fe4000a8f0eff */
[----:B------:R-:W-:Y:S02]  /*2500*/  CS2R R42, SRZ ;  /* 0x00000000002a7805 */ /* 0x000fe4000001ff00 */
[----:B------:R-:W-:-:S02]  /*2510*/  LEA.HI.X.SX32 R145, R45, UR15, 0x1, P3 ;  /* 0x0000000f2d917c11 */ /* 0x000fc400098f0eff */
[----:B------:R-:W-:Y:S02]  /*2520*/  CS2R R44, SRZ ;  /* 0x00000000002c7805 */ /* 0x000fe4000001ff00 */
[----:B------:R-:W-:Y:S02]  /*2530*/  LEA.HI.X.SX32 R143, R47, UR15, 0x1, P1 ;  /* 0x0000000f2f8f7c11 */ /* 0x000fe400088f0eff */
[----:B------:R-:W-:Y:S02]  /*2540*/  CS2R R46, SRZ ;  /* 0x00000000002e7805 */ /* 0x000fe4000001ff00 */
[----:B------:R-:W-:Y:S02]  /*2550*/  LEA.HI.X.SX32 R79, R49, UR15, 0x1, P2 ;  /* 0x0000000f314f7c11 */ /* 0x000fe400090f0eff */
[----:B------:R-:W-:Y:S02]  /*2560*/  CS2R R48, SRZ ;  /* 0x0000000000307805 */ /* 0x000fe4000001ff00 */
[----:B------:R-:W-:-:S02]  /*2570*/  LEA.HI.X.SX32 R149, R41, UR15, 0x1, P4 ;  /* 0x0000000f29957c11 */ /* 0x000fc4000a0f0eff */
[----:B------:R-:W-:Y:S02]  /*2580*/  CS2R R40, SRZ ;  /* 0x0000000000287805 */ /* 0x000fe4000001ff00 */
[----:B------:R-:W-:Y:S02]  /*2590*/  LEA R72, P5, R53, UR14, 0x1 ;  /* 0x0000000e35487c11 */ /* 0x000fe4000f8a08ff */
[----:B------:R-:W-:Y:S02]  /*25a0*/  LEA R68, P3, R55, UR14, 0x1 ;  /* 0x0000000e37447c11 */ /* 0x000fe4000f8608ff */
[----:B------:R-:W-:Y:S02]  /*25b0*/  LEA R64, P1, R57, UR14, 0x1 ;  /* 0x0000000e39407c11 */ /* 0x000fe4000f8208ff */
[----:B------:R-:W-:Y:S02]  /*25c0*/  LEA R126, P2, R59, UR14, 0x1 ;  /* 0x0000000e3b7e7c11 */ /* 0x000fe4000f8408ff */
[----:B------:R-:W-:Y:S01]  /*25d0*/  IADD3 R128, PT, PT, R107, R35, R0 ;  /* 0x000000236b807210 */ /* 0x000fe20007ffe000 */
[----:B------:R-:W-:Y:S01]  /*25e0*/  IMAD R35, R99, UR10, RZ ;  /* 0x0000000a63237c24 */ /* 0x000fe2000f8e02ff */
[----:B------:R-:W-:Y:S01]  /*25f0*/  LEA R76, P4, R51, UR14, 0x1 ;  /* 0x0000000e334c7c11 */ /* 0x000fe2000f8808ff */
[----:B------:R-:W0:Y:S01]  /*2600*/  LDCU UR10, c[0x0][0x3a4] ;  /* 0x00007480ff0a77ac */ /* 0x000e220008000800 */
        /* <DEDUP_REMOVED lines=8> */
[----:B------:R-:W-:Y:S02]  /*2690*/  LEA.HI.X.SX32 R77, R51, UR15, 0x1, P4 ;  /* 0x0000000f334d7c11 */ /* 0x000fe4000a0f0eff */
[----:B------:R-:W-:Y:S02]  /*26a0*/  CS2R R50, SRZ ;  /* 0x0000000000327805 */ /* 0x000fe4000001ff00 */
[----:B------:R-:W-:Y:S02]  /*26b0*/  LEA R122, P5, R63, UR14, 0x1 ;  /* 0x0000000e3f7a7c11 */ /* 0x000fe4000f8a08ff */
[----:B------:R-:W-:Y:S02]  /*26c0*/  LEA R120, P3, R121, UR14, 0x1 ;  /* 0x0000000e79787c11 */ /* 0x000fe4000f8608ff */
[----:B------:R-:W-:-:S02]  /*26d0*/  LEA R162, P1, R67, UR14, 0x1 ;  /* 0x0000000e43a27c11 */ /* 0x000fc4000f8208ff */
[----:B------:R-:W-:Y:S01]  /*26e0*/  LEA R156, P2, R117, UR14, 0x1 ;  /* 0x0000000e759c7c11 */ /* 0x000fe2000f8408ff */
[----:B0-----:R-:W-:Y:S01]  /*26f0*/  IMAD R66, R66, UR10, RZ ;  /* 0x0000000a42427c24 */ /* 0x001fe2000f8e02ff */
[----:B------:R-:W-:Y:S02]  /*2700*/  LEA R124, P4, R61, UR14, 0x1 ;  /* 0x0000000e3d7c7c11 */ /* 0x000fe4000f8808ff */
[----:B------:R-:W-:Y:S02]  /*2710*/  LEA.HI.X.SX32 R123, R63, UR15, 0x1, P5 ;  /* 0x0000000f3f7b7c11 */ /* 0x000fe4000a8f0eff */
[----:B------:R-:W-:Y:S02]  /*2720*/  CS2R R62, SRZ ;  /* 0x00000000003e7805 */ /* 0x000fe4000001ff00 */
[----:B------:R-:W-:Y:S02]  /*2730*/  LEA.HI.X.SX32 R121, R121, UR15, 0x1, P3 ;  /* 0x0000000f79797c11 */ /* 0x000fe400098f0eff */
[----:B------:R-:W-:-:S02]  /*2740*/  LEA.HI.X.SX32 R119, R67, UR15, 0x1, P1 ;  /* 0x0000000f43777c11 */ /* 0x000fc400088f0eff */
[----:B------:R-:W-:Y:S02]  /*2750*/  LEA.HI.X.SX32 R117, R117, UR15, 0x1, P2 ;  /* 0x0000000f75757c11 */ /* 0x000fe400090f0eff */
[----:B------:R-:W-:Y:S02]  /*2760*/  LEA.HI.X.SX32 R125, R61, UR15, 0x1, P4 ;  /* 0x0000000f3d7d7c11 */ /* 0x000fe4000a0f0eff */
[----:B------:R-:W-:Y:S02]  /*2770*/  CS2R R60, SRZ ;  /* 0x00000000003c7805 */ /* 0x000fe4000001ff00 */
[----:B------:R-:W-:Y:S02]  /*2780*/  LEA R164, P5, R75, UR14, 0x1 ;  /* 0x0000000e4ba47c11 */ /* 0x000fe4000f8a08ff */
[----:B------:R-:W-:Y:S02]  /*2790*/  LEA R163, P3, R111, UR14, 0x1 ;  /* 0x0000000e6fa37c11 */ /* 0x000fe4000f8608ff */
[----:B------:R-:W-:-:S02]  /*27a0*/  LEA R108, P1, R109, UR14, 0x1 ;  /* 0x0000000e6d6c7c11 */ /* 0x000fc4000f8208ff */
[----:B------:R-:W-:Y:S02]  /*27b0*/  LEA R106, P2, R33, UR14, 0x1 ;  /* 0x0000000e216a7c11 */ /* 0x000fe4000f8408ff */
[----:B------:R-:W-:Y:S02]  /*27c0*/  LEA R140, P4, R71, UR14, 0x1 ;  /* 0x0000000e478c7c11 */ /* 0x000fe4000f8808ff */
[----:B------:R-:W-:Y:S02]  /*27d0*/  LEA.HI.X.SX32 R113, R75, UR15, 0x1, P5 ;  /* 0x0000000f4b717c11 */ /* 0x000fe4000a8f0eff */
[----:B------:R-:W-:Y:S02]  /*27e0*/  LEA.HI.X.SX32 R111, R111, UR15, 0x1, P3 ;  /* 0x0000000f6f6f7c11 */ /* 0x000fe400098f0eff */
[----:B------:R-:W-:Y:S02]  /*27f0*/  LEA.HI.X.SX32 R109, R109, UR15, 0x1, P1 ;  /* 0x0000000f6d6d7c11 */ /* 0x000fe400088f0eff */
[----:B------:R-:W-:-:S02]  /*2800*/  LEA.HI.X.SX32 R107, R33, UR15, 0x1, P2 ;  /* 0x0000000f216b7c11 */ /* 0x000fc400090f0eff */
[----:B------:R-:W-:Y:S02]  /*2810*/  LEA.HI.X.SX32 R115, R71, UR15, 0x1, P4 ;  /* 0x0000000f47737c11 */ /* 0x000fe4000a0f0eff */
[----:B------:R-:W-:Y:S02]  /*2820*/  LEA R102, P5, R87, UR14, 0x1 ;  /* 0x0000000e57667c11 */ /* 0x000fe4000f8a08ff */
[----:B------:R-:W-:Y:S02]  /*2830*/  LEA R100, P3, R89, UR14, 0x1 ;  /* 0x0000000e59647c11 */ /* 0x000fe4000f8608ff */
[----:B------:R-:W-:Y:S02]  /*2840*/  LEA R98, P1, R91, UR14, 0x1 ;  /* 0x0000000e5b627c11 */ /* 0x000fe4000f8208ff */
[----:B------:R-:W-:Y:S02]  /*2850*/  LEA R96, P2, R93, UR14, 0x1 ;  /* 0x0000000e5d607c11 */ /* 0x000fe4000f8408ff */
[----:B------:R-:W-:-:S02]  /*2860*/  LEA R104, P4, R85, UR14, 0x1 ;  /* 0x0000000e55687c11 */ /* 0x000fc4000f8808ff */
[----:B------:R-:W-:Y:S02]  /*2870*/  LEA.HI.X.SX32 R103, R87, UR15, 0x1, P5 ;  /* 0x0000000f57677c11 */ /* 0x000fe4000a8f0eff */
[----:B------:R-:W-:Y:S02]  /*2880*/  LEA.HI.X.SX32 R101, R89, UR15, 0x1, P3 ;  /* 0x0000000f59657c11 */ /* 0x000fe400098f0eff */
[----:B------:R-:W-:Y:S02]  /*2890*/  LEA.HI.X.SX32 R99, R91, UR15, 0x1, P1 ;  /* 0x0000000f5b637c11 */ /* 0x000fe400088f0eff */
[----:B------:R-:W-:Y:S02]  /*28a0*/  LEA.HI.X.SX32 R97, R93, UR15, 0x1, P2 ;  /* 0x0000000f5d617c11 */ /* 0x000fe400090f0eff */
[----:B------:R-:W-:Y:S01]  /*28b0*/  LEA.HI.X.SX32 R105, R85, UR15, 0x1, P4 ;  /* 0x0000000f55697c11 */ /* 0x000fe2000a0f0eff */
[----:B------:R-:W-:Y:S01]  /*28c0*/  IMAD.WIDE R84, R66, 0x2, RZ ;  /* 0x0000000242547825 */ /* 0x000fe200078e02ff */
[----:B------:R-:W-:-:S02]  /*28d0*/  LEA R92, P5, R34, UR14, 0x1 ;  /* 0x0000000e225c7c11 */ /* 0x000fc4000f8a08ff */
[----:B------:R-:W-:Y:S02]  /*28e0*/  LEA R90, P3, R35, UR14, 0x1 ;  /* 0x0000000e235a7c11 */ /* 0x000fe4000f8608ff */
[----:B------:R-:W-:Y:S02]  /*28f0*/  LEA R88, P1, R36, UR14, 0x1 ;  /* 0x0000000e24587c11 */ /* 0x000fe4000f8208ff */
[----:B------:R-:W-:Y:S02]  /*2900*/  LEA R86, P2, R32, UR14, 0x1 ;  /* 0x0000000e20567c11 */ /* 0x000fe4000f8408ff */
[----:B------:R-:W-:Y:S02]  /*2910*/  LEA R129, P0, R137, UR12, 0x1 ;  /* 0x0000000c89817c11 */ /* 0x000fe4000f8008ff */
[----:B------:R-:W-:Y:S02]  /*2920*/  LEA R94, P4, R95, UR14, 0x1 ;  /* 0x0000000e5f5e7c11 */ /* 0x000fe4000f8808ff */
[----:B------:R-:W-:-:S02]  /*2930*/  LEA.HI.X.SX32 R93, R34, UR15, 0x1, P5 ;  /* 0x0000000f225d7c11 */ /* 0x000fc4000a8f0eff */
[----:B------:R-:W-:Y:S02]  /*2940*/  LEA.HI.X.SX32 R91, R35, UR15, 0x1, P3 ;  /* 0x0000000f235b7c11 */ /* 0x000fe400098f0eff */
[----:B------:R-:W-:Y:S02]  /*2950*/  CS2R R34, SRZ ;  /* 0x0000000000227805 */ /* 0x000fe4000001ff00 */
[----:B------:R-:W-:Y:S02]  /*2960*/  LEA.HI.X.SX32 R89, R36, UR15, 0x1, P1 ;  /* 0x0000000f24597c11 */ /* 0x000fe400088f0eff */
[----:B------:R-:W-:Y:S02]  /*2970*/  CS2R R36, SRZ ;  /* 0x0000000000247805 */ /* 0x000fe4000001ff00 */
[----:B------:R-:W-:Y:S02]  /*2980*/  LEA.HI.X.SX32 R87, R32, UR15, 0x1, P2 ;  /* 0x0000000f20577c11 */ /* 0x000fe400090f0eff */
[----:B------:R-:W-:-:S02]  /*2990*/  CS2R R32, SRZ ;  /* 0x0000000000207805 */ /* 0x000fc4000001ff00 */
[----:B------:R-:W-:Y:S02]  /*29a0*/  LEA.HI.X.SX32 R95, R95, UR15, 0x1, P4 ;  /* 0x0000000f5f5f7c11 */ /* 0x000fe4000a0f0eff */
[----:B------:R-:W-:-:S07]  /*29b0*/  LEA.HI.X.SX32 R137, R137, UR13, 0x1, P0 ;  /* 0x0000000d89897c11 */ /* 0x000fce00080f0eff */
.L_x_2:
[C---:B------:R-:W-:Y:S02]  /*29c0*/  IADD3 R74, P1, PT, R84.reuse, R129, RZ ;  /* 0x00000081544a7210 */ /* 0x040fe40007f3e0ff */
[----:B------:R-:W-:Y:S02]  /*29d0*/  ISETP.GE.AND P0, PT, R135, UR7, PT ;  /* 0x0000000787007c0c */ /* 0x000fe4000bf06270 */
[----:B------:R-:W-:Y:S01]  /*29e0*/  ISETP.GE.AND P2, PT, R133, UR7, PT ;  /* 0x0000000785007c0c */ /* 0x000fe2000bf46270 */
[C---:B------:R-:W-:Y:S01]  /*29f0*/  IMAD.X R75, R85.reuse, 0x1, R137, P1 ;  /* 0x00000001554b7824 */ /* 0x040fe200008e0689 */
[----:B------:R-:W-:Y:S02]  /*2a00*/  IADD3 R70, P1, PT, R84, R131, RZ ;  /* 0x0000008354467210 */ /* 0x000fe40007f3e0ff */
[----:B------:R-:W-:Y:S02]  /*2a10*/  PRMT R165, RZ, 0x7610, R165 ;  /* 0x00007610ffa57816 */ /* 0x000fe400000000a5 */
[----:B------:R-:W-:Y:S01]  /*2a20*/  PRMT R110, RZ, 0x7610, R110 ;  /* 0x00007610ff6e7816 */ /* 0x000fe2000000006e */
[----:B------:R-:W-:-:S04]  /*2a30*/  IMAD.X R71, R85, 0x1, R83, P1 ;  /* 0x0000000155477824 */ /* 0x000fc800008e0653 */
[----:B------:R-:W2:Y:S01]  /*2a40*/  @!P0 LDG.E.U16 R165, desc[UR8][R74.64] ;  /* 0x000000084aa58981 */ /* 0x000ea2000c1e1500 */
[----:B------:R-:W-:-:S03]  /*2a50*/  ISETP.GE.AND P0, PT, R134, UR7, PT ;  /* 0x0000000786007c0c */ /* 0x000fc6000bf06270 */
[----:B------:R0:W3:Y:S01]  /*2a60*/  @!P2 LDG.E.U16 R110, desc[UR8][R70.64] ;  /* 0x00000008466ea981 */ /* 0x0000e2000c1e1500 */
[----:B------:R-:W-:Y:S01]  /*2a70*/  PRMT R112, RZ, 0x7610, R112 ;  /* 0x00007610ff707816 */ /* 0x000fe20000000070 */
[C---:B------:R-:W-:Y:S01]  /*2a80*/  IMAD.WIDE R66, R139.reuse, 0x2, R86 ;  /* 0x000000028b427825 */ /* 0x040fe200078e0256 */
[----:B------:R-:W-:Y:S01]  /*2a90*/  BAR.SYNC.DEFER_BLOCKING 0x0 ;  /* 0x0000000000007b1d */ /* 0x000fe20000010000 */
[----:B------:R-:W-:Y:S02]  /*2aa0*/  PRMT R116, RZ, 0x7610, R116 ;  /* 0x00007610ff747816 */ /* 0x000fe40000000074 */
[----:B0-----:R-:W-:Y:S01]  /*2ab0*/  IMAD.WIDE R70, R139, 0x2, R90 ;  /* 0x000000028b467825 */ /* 0x001fe200078e025a */
[----:B------:R-:W-:-:S03]  /*2ac0*/  PRMT R118, RZ, 0x7610, R118 ;  /* 0x00007610ff767816 */ /* 0x000fc60000000076 */
[----:B------:R0:W4:Y:S01]  /*2ad0*/  @!P0 LDG.E.U16 R112, desc[UR8][R66.64] ;  /* 0x0000000842708981 */ /* 0x000122000c1e1500 */
[----:B------:R-:W-:Y:S01]  /*2ae0*/  PRMT R114, RZ, 0x7610, R114 ;  /* 0x00007610ff727816 */ /* 0x000fe20000000072 */
[----:B------:R-:W-:Y:S02]  /*2af0*/  IMAD.WIDE R74, R139, 0x2, R88 ;  /* 0x000000028b4a7825 */ /* 0x000fe400078e0258 */
[----:B------:R1:W5:Y:S01]  /*2b00*/  @!P0 LDG.E.U16 R116, desc[UR8][R70.64] ;  /* 0x0000000846748981 */ /* 0x000362000c1e1500 */
[----:B------:R-:W-:-:S03]  /*2b10*/  PRMT R158, RZ, 0x7610, R158 ;  /* 0x00007610ff9e7816 */ /* 0x000fc6000000009e */
[----:B------:R-:W4:Y:S01]  /*2b20*/  @!P0 LDG.E.U16 R114, desc[UR8][R74.64] ;  /* 0x000000084a728981 */ /* 0x000f22000c1e1500 */
[----:B0-----:R-:W-:-:S05]  /*2b30*/  IMAD.WIDE R66, R139, 0x2, R92 ;  /* 0x000000028b427825 */ /* 0x001fca00078e025c */
[----:B------:R0:W5:Y:S01]  /*2b40*/  @!P0 LDG.E.U16 R118, desc[UR8][R66.64] ;  /* 0x0000000842768981 */ /* 0x000162000c1e1500 */
[C---:B-1----:R-:W-:Y:S01]  /*2b50*/  IMAD.WIDE R70, R139.reuse, 0x2, R96 ;  /* 0x000000028b467825 */ /* 0x042fe200078e0260 */
[----:B------:R-:W-:Y:S02]  /*2b60*/  PRMT R154, RZ, 0x7610, R154 ;  /* 0x00007610ff9a7816 */ /* 0x000fe4000000009a */
[----:B------:R-:W-:Y:S02]  /*2b70*/  PRMT R155, RZ, 0x7610, R155 ;  /* 0x00007610ff9b7816 */ /* 0x000fe4000000009b */
[----:B------:R1:W5:Y:S01]  /*2b80*/  @!P0 LDG.E.U16 R158, desc[UR8][R70.64] ;  /* 0x00000008469e8981 */ /* 0x000362000c1e1500 */
[----:B0-----:R-:W-:Y:S01]  /*2b90*/  IMAD.WIDE R66, R139, 0x2, R98 ;  /* 0x000000028b427825 */ /* 0x001fe200078e0262 */
[----:B------:R-:W-:-:S03]  /*2ba0*/  PRMT R160, RZ, 0x7610, R160 ;  /* 0x00007610ffa07816 */ /* 0x000fc600000000a0 */
[C---:B------:R-:W-:Y:S01]  /*2bb0*/  IMAD.WIDE R74, R139.reuse, 0x2, R94 ;  /* 0x000000028b4a7825 */ /* 0x040fe200078e025e */
[----:B------:R0:W5:Y:S03]  /*2bc0*/  @!P0 LDG.E.U16 R154, desc[UR8][R66.64] ;  /* 0x00000008429a8981 */ /* 0x000166000c1e1500 */
[C---:B-1----:R-:W-:Y:S01]  /*2bd0*/  IMAD.WIDE R70, R139.reuse, 0x2, R102 ;  /* 0x000000028b467825 */ /* 0x042fe200078e0266 */
[----:B------:R-:W-:Y:S01]  /*2be0*/  PRMT R157, RZ, 0x7610, R157 ;  /* 0x00007610ff9d7816 */ /* 0x000fe2000000009d */
[----:B------:R1:W5:Y:S04]  /*2bf0*/  @!P0 LDG.E.U16 R160, desc[UR8][R74.64] ;  /* 0x000000084aa08981 */ /* 0x000368000c1e1500 */
[----:B------:R1:W5:Y:S01]  /*2c00*/  @!P0 LDG.E.U16 R155, desc[UR8][R70.64] ;  /* 0x00000008469b8981 */ /* 0x000362000c1e1500 */
[----:B------:R-:W-:Y:S01]  /*2c10*/  PRMT R138, RZ, 0x7610, R138 ;  /* 0x00007610ff8a7816 */ /* 0x000fe2000000008a */
[----:B0-----:R-:W-:-:S04]  /*2c20*/  IMAD.WIDE R66, R139, 0x2, R104 ;  /* 0x000000028b427825 */ /* 0x001fc800078e0268 */
[C---:B-1----:R-:W-:Y:S01]  /*2c30*/  IMAD.WIDE R74, R139.reuse, 0x2, R100 ;  /* 0x000000028b4a7825 */ /* 0x042fe200078e0264 */
[----:B------:R-:W5:Y:S01]  /*2c40*/  @!P0 LDG.E.U16 R157, desc[UR8][R66.64] ;  /* 0x00000008429d8981 */ /* 0x000f62000c1e1500 */
[----:B------:R-:W-:Y:S02]  /*2c50*/  PRMT R161, RZ, 0x7610, R161 ;  /* 0x00007610ffa17816 */ /* 0x000fe400000000a1 */
[----:B------:R-:W-:Y:S01]  /*2c60*/  PRMT R159, RZ, 0x7610, R159 ;  /* 0x00007610ff9f7816 */ /* 0x000fe2000000009f */
[----:B------:R0:W5:Y:S01]  /*2c70*/  @!P0 LDG.E.U16 R138, desc[UR8][R74.64] ;  /* 0x000000084a8a8981 */ /* 0x000162000c1e1500 */
[----:B------:R-:W-:-:S05]  /*2c80*/  IMAD.WIDE R70, R139, 0x2, R108 ;  /* 0x000000028b467825 */ /* 0x000fca00078e026c */
[----:B------:R-:W5:Y:S01]  /*2c90*/  @!P0 LDG.E.U16 R161, desc[UR8][R70.64] ;  /* 0x0000000846a18981 */ /* 0x000f62000c1e1500 */
[----:B0-----:R-:W-:-:S05]  /*2ca0*/  IMAD.WIDE R74, R139, 0x2, R106 ;  /* 0x000000028b4a7825 */ /* 0x001fca00078e026a */
[----:B------:R0:W5:Y:S04]  /*2cb0*/  @!P0 LDG.E.U16 R159, desc[UR8][R74.64] ;  /* 0x000000084a9f8981 */ /* 0x000168000c1e1500 */
[----:B---3--:R1:W-:Y:S02]  /*2cc0*/  STS.U16 [R132+UR5+0x2100], R110 ;  /* 0x0021006e84007988 */ /* 0x0083e40008000405 */
[--C-:B-1----:R-:W-:Y:S01]  /*2cd0*/  IMAD.MOV.U32 R110, RZ, RZ, R163.reuse ;  /* 0x000000ffff6e7224 */ /* 0x102fe200078e00a3 */
[----:B------:R-:W-:-:S03]  /*2ce0*/  PRMT R163, RZ, 0x7610, R163 ;  /* 0x00007610ffa37816 */ /* 0x000fc600000000a3 */
[----:B------:R-:W-:Y:S01]  /*2cf0*/  IMAD.WIDE R66, R139, 0x2, R110 ;  /* 0x000000028b427825 */ /* 0x000fe200078e026e */
[----:B--2---:R1:W-:Y:S04]  /*2d00*/  STS.U16 [R132+UR5+0x2000], R165 ;  /* 0x002000a584007988 */ /* 0x0043e80008000405 */
[----:B------:R2:W3:Y:S04]  /*2d10*/  @!P0 LDG.E.U16 R163, desc[UR8][R66.64] ;  /* 0x0000000842a38981 */ /* 0x0004e8000c1e1500 */
[----:B----4-:R4:W-:Y:S01]  /*2d20*/  STS.U16 [R132+UR5], R112 ;  /* 0x0000007084007988 */ /* 0x0109e20008000405 */
[----:B-1----:R-:W-:-:S03]  /*2d30*/  PRMT R165, RZ, 0x7610, R165 ;  /* 0x00007610ffa57816 */ /* 0x002fc600000000a5 */
[----:B-----5:R1:W-:Y:S01]  /*2d40*/  STS.U16 [R132+UR5+0x200], R116 ;  /* 0x0002007484007988 */ /* 0x0203e20008000405 */
[----:B----4-:R-:W-:Y:S02]  /*2d50*/  IMAD.MOV.U32 R112, RZ, RZ, R164 ;  /* 0x000000ffff707224 */ /* 0x010fe400078e00a4 */
[--C-:B-1----:R-:W-:Y:S01]  /*2d60*/  IMAD.MOV.U32 R116, RZ, RZ, R156.reuse ;  /* 0x000000ffff747224 */ /* 0x102fe200078e009c */
[----:B------:R-:W-:Y:S01]  /*2d70*/  PRMT R156, RZ, 0x7610, R156 ;  /* 0x00007610ff9c7816 */ /* 0x000fe2000000009c */
[C---:B0-----:R-:W-:Y:S01]  /*2d80*/  IMAD.WIDE R74, R139.reuse, 0x2, R112 ;  /* 0x000000028b4a7825 */ /* 0x041fe200078e0270 */
[----:B------:R0:W-:Y:S03]  /*2d90*/  STS.U16 [R132+UR5+0x300], R118 ;  /* 0x0003007684007988 */ /* 0x0001e60008000405 */
[----:B--2---:R-:W-:Y:S01]  /*2da0*/  IMAD.WIDE R66, R139, 0x2, R116 ;  /* 0x000000028b427825 */ /* 0x004fe200078e0274 */
[----:B------:R1:W2:Y:S04]  /*2db0*/  @!P0 LDG.E.U16 R165, desc[UR8][R74.64] ;  /* 0x000000084aa58981 */ /* 0x0002a8000c1e1500 */
[----:B------:R4:W5:Y:S01]  /*2dc0*/  @!P0 LDG.E.U16 R156, desc[UR8][R66.64] ;  /* 0x00000008429c8981 */ /* 0x000962000c1e1500 */
[----:B0-----:R-:W-:Y:S01]  /*2dd0*/  IMAD.MOV.U32 R118, RZ, RZ, R162 ;  /* 0x000000ffff767224 */ /* 0x001fe200078e00a2 */
[----:B-1----:R-:W-:-:S03]  /*2de0*/  PRMT R75, RZ, 0x7610, R75 ;  /* 0x00007610ff4b7816 */ /* 0x002fc6000000004b */
[----:B----4-:R-:W-:-:S05]  /*2df0*/  IMAD.WIDE R66, R139, 0x2, R118 ;  /* 0x000000028b427825 */ /* 0x010fca00078e0276 */
[----:B------:R-:W4:Y:S04]  /*2e00*/  @!P0 LDG.E.U16 R75, desc[UR8][R66.64] ;  /* 0x00000008424b8981 */ /* 0x000f28000c1e1500 */
[----:B------:R0:W-:Y:S02]  /*2e10*/  STS.U16 [R132+UR5+0x100], R114 ;  /* 0x0001007284007988 */ /* 0x0001e40008000405 */
[--C-:B0-----:R-:W-:Y:S01]  /*2e20*/  IMAD.MOV.U32 R114, RZ, RZ, R140.reuse ;  /* 0x000000ffff727224 */ /* 0x101fe200078e008c */
[----:B------:R-:W-:-:S03]  /*2e30*/  PRMT R140, RZ, 0x7610, R140 ;  /* 0x00007610ff8c7816 */ /* 0x000fc6000000008c */
[C---:B------:R-:W-:Y:S01]  /*2e40*/  IMAD.WIDE R70, R139.reuse, 0x2, R114 ;  /* 0x000000028b467825 */ /* 0x040fe200078e0272 */
[----:B------:R0:W-:Y:S04]  /*2e50*/  STS.U16 [R132+UR5+0x600], R154 ;  /* 0x0006009a84007988 */ /* 0x0001e80008000405 */
[----:B------:R1:W5:Y:S01]  /*2e60*/  @!P0 LDG.E.U16 R140, desc[UR8][R70.64] ;  /* 0x00000008468c8981 */ /* 0x000362000c1e1500 */
[----:B------:R-:W-:-:S03]  /*2e70*/  IMAD.WIDE R166, R139, 0x2, R122 ;  /* 0x000000028ba67825 */ /* 0x000fc600078e027a */
[----:B------:R1:W-:Y:S01]  /*2e80*/  STS.U16 [R132+UR5+0x800], R155 ;  /* 0x0008009b84007988 */ /* 0x0003e20008000405 */
[----:B0-----:R-:W-:Y:S01]  /*2e90*/  IMAD.MOV.U32 R154, RZ, RZ, R64 ;  /* 0x000000ffff9a7224 */ /* 0x001fe200078e0040 */
[----:B-1----:R-:W-:Y:S01]  /*2ea0*/  PRMT R70, RZ, 0x7610, R70 ;  /* 0x00007610ff467816 */ /* 0x002fe20000000046 */
[--C-:B------:R-:W-:Y:S01]  /*2eb0*/  IMAD.MOV.U32 R155, RZ, RZ, R65.reuse ;  /* 0x000000ffff9b7224 */ /* 0x100fe200078e0041 */
[----:B------:R-:W-:-:S04]  /*2ec0*/  PRMT R65, RZ, 0x7610, R65 ;  /* 0x00007610ff417816 */ /* 0x000fc80000000041 */
[----:B------:R0:W5:Y:S01]  /*2ed0*/  @!P0 LDG.E.U16 R70, desc[UR8][R166.64] ;  /* 0x00000008a6468981 */ /* 0x000162000c1e1500 */
[----:B------:R-:W-:Y:S01]  /*2ee0*/  PRMT R71, RZ, 0x7610, R71 ;  /* 0x00007610ff477816 */ /* 0x000fe20000000047 */
[----:B------:R-:W-:Y:S01]  /*2ef0*/  IMAD.WIDE R66, R139, 0x2, R120 ;  /* 0x000000028b427825 */ /* 0x000fe200078e0278 */
[----:B------:R-:W-:-:S03]  /*2f00*/  PRMT R169, RZ, 0x7610, R169 ;  /* 0x00007610ffa97816 */ /* 0x000fc600000000a9 */
[C---:B------:R-:W-:Y:S01]  /*2f10*/  IMAD.WIDE R170, R139.reuse, 0x2, R124 ;  /* 0x000000028baa7825 */ /* 0x040fe200078e027c */
[----:B------:R1:W5:Y:S03]  /*2f20*/  @!P0 LDG.E.U16 R71, desc[UR8][R66.64] ;  /* 0x0000000842478981 */ /* 0x000366000c1e1500 */
[C---:B0-----:R-:W-:Y:S01]  /*2f30*/  IMAD.WIDE R166, R139.reuse, 0x2, R154 ;  /* 0x000000028ba67825 */ /* 0x041fe200078e029a */
[----:B------:R-:W5:Y:S04]  /*2f40*/  @!P0 LDG.E.U16 R169, desc[UR8][R170.64] ;  /* 0x00000008aaa98981 */ /* 0x000f68000c1e1500 */
[----:B------:R0:W5:Y:S01]  /*2f50*/  @!P0 LDG.E.U16 R65, desc[UR8][R166.64] ;  /* 0x00000008a6418981 */ /* 0x000162000c1e1500 */
[----:B------:R-:W-:Y:S01]  /*2f60*/  IMAD.WIDE R172, R139, 0x2, R126 ;  /* 0x000000028bac7825 */ /* 0x000fe200078e027e */
[----:B-1----:R-:W-:-:S02]  /*2f70*/  PRMT R67, RZ, 0x7610, R67 ;  /* 0x00007610ff437816 */ /* 0x002fc40000000043 */
[----:B------:R1:W-:Y:S01]  /*2f80*/  STS.U16 [R132+UR5+0x400], R160 ;  /* 0x000400a084007988 */ /* 0x0003e20008000405 */
[----:B------:R-:W-:-:S03]  /*2f90*/  IMAD.MOV.U32 R162, RZ, RZ, R78 ;  /* 0x000000ffffa27224 */ /* 0x000fc600078e004e */
[----:B------:R1:W-:Y:S01]  /*2fa0*/  STS.U16 [R132+UR5+0xb00], R161 ;  /* 0x000b00a184007988 */ /* 0x0003e20008000405 */
[----:B0-----:R-:W-:Y:S02]  /*2fb0*/  IMAD.MOV.U32 R166, RZ, RZ, R68 ;  /* 0x000000ffffa67224 */ /* 0x001fe400078e0044 */
[--C-:B------:R-:W-:Y:S01]  /*2fc0*/  IMAD.MOV.U32 R167, RZ, RZ, R69.reuse ;  /* 0x000000ffffa77224 */ /* 0x100fe200078e0045 */
[----:B------:R-:W-:Y:S01]  /*2fd0*/  PRMT R69, RZ, 0x7610, R69 ;  /* 0x00007610ff457816 */ /* 0x000fe20000000045 */
[----:B------:R0:W-:Y:S01]  /*2fe0*/  STS.U16 [R132+UR5+0x500], R158 ;  /* 0x0005009e84007988 */ /* 0x0001e20008000405 */
[----:B------:R-:W-:-:S03]  /*2ff0*/  IMAD.WIDE R170, R139, 0x2, R166 ;  /* 0x000000028baa7825 */ /* 0x000fc600078e02a6 */
[----:B------:R0:W-:Y:S01]  /*3000*/  STS.U16 [R132+UR5+0xa00], R159 ;  /* 0x000a009f84007988 */ /* 0x0001e20008000405 */
[----:B-1----:R-:W-:Y:S02]  /*3010*/  IMAD.MOV.U32 R160, RZ, RZ, R76 ;  /* 0x000000ffffa07224 */ /* 0x002fe400078e004c */
[--C-:B------:R-:W-:Y:S01]  /*3020*/  IMAD.MOV.U32 R161, RZ, RZ, R77.reuse ;  /* 0x000000ffffa17224 */ /* 0x100fe200078e004d */
[----:B------:R-:W5:Y:S01]  /*3030*/  @!P0 LDG.E.U16 R69, desc[UR8][R170.64] ;  /* 0x00000008aa458981 */ /* 0x000f62000c1e1500 */
[----:B0-----:R-:W-:Y:S01]  /*3040*/  IMAD.MOV.U32 R158, RZ, RZ, R72 ;  /* 0x000000ffff9e7224 */ /* 0x001fe200078e0048 */
[----:B------:R-:W-:Y:S02]  /*3050*/  PRMT R77, RZ, 0x7610, R77 ;  /* 0x00007610ff4d7816 */ /* 0x000fe4000000004d */
[----:B------:R0:W5:Y:S01]  /*3060*/  @!P0 LDG.E.U16 R67, desc[UR8][R172.64] ;  /* 0x00000008ac438981 */ /* 0x000162000c1e1500 */
[--C-:B------:R-:W-:Y:S01]  /*3070*/  IMAD.MOV.U32 R159, RZ, RZ, R73.reuse ;  /* 0x000000ffff9f7224 */ /* 0x100fe200078e0049 */
[----:B------:R-:W-:Y:S01]  /*3080*/  PRMT R73, RZ, 0x7610, R73 ;  /* 0x00007610ff497816 */ /* 0x000fe20000000049 */
[C---:B------:R-:W-:Y:S01]  /*3090*/  IMAD.WIDE R174, R139.reuse, 0x2, R160 ;  /* 0x000000028bae7825 */ /* 0x040fe200078e02a0 */
[----:B------:R1:W-:Y:S04]  /*30a0*/  STS.U16 [R132+UR5+0x900], R157 ;  /* 0x0009009d84007988 */ /* 0x0003e80008000405 */
[----:B------:R1:W5:Y:S01]  /*30b0*/  @!P0 LDG.E.U16 R77, desc[UR8][R174.64] ;  /* 0x00000008ae4d8981 */ /* 0x000362000c1e1500 */
[----:B0-----:R-:W-:Y:S01]  /*30c0*/  IMAD.WIDE R172, R139, 0x2, R158 ;  /* 0x000000028bac7825 */ /* 0x001fe200078e029e */
[----:B-1----:R-:W-:-:S04]  /*30d0*/  PRMT R157, RZ, 0x7610, R157 ;  /* 0x00007610ff9d7816 */ /* 0x002fc8000000009d */
[----:B------:R0:W5:Y:S01]  /*30e0*/  @!P0 LDG.E.U16 R73, desc[UR8][R172.64] ;  /* 0x00000008ac498981 */ /* 0x000162000c1e1500 */
[C---:B------:R-:W-:Y:S01]  /*30f0*/  IMAD.WIDE R176, R139.reuse, 0x2, R144 ;  /* 0x000000028bb07825 */ /* 0x040fe200078e0290 */
[----:B------:R-:W-:Y:S02]  /*3100*/  PRMT R175, RZ, 0x7610, R175 ;  /* 0x00007610ffaf7816 */ /* 0x000fe400000000af */
[----:B------:R-:W-:Y:S02]  /*3110*/  PRMT R179, RZ, 0x7610, R179 ;  /* 0x00007610ffb37816 */ /* 0x000fe400000000b3 */
[----:B------:R-:W-:Y:S02]  /*3120*/  PRMT R181, RZ, 0x7610, R181 ;  /* 0x00007610ffb57816 */ /* 0x000fe400000000b5 */
[----:B------:R1:W5:Y:S01]  /*3130*/  @!P0 LDG.E.U16 R175, desc[UR8][R176.64] ;  /* 0x00000008b0af8981 */ /* 0x000362000c1e1500 */
[----:B0-----:R-:W-:-:S05]  /*3140*/  IMAD.WIDE R172, R139, 0x2, R142 ;  /* 0x000000028bac7825 */ /* 0x001fca00078e028e */
[----:B------:R0:W5:Y:S01]  /*3150*/  @!P0 LDG.E.U16 R157, desc[UR8][R172.64] ;  /* 0x00000008ac9d8981 */ /* 0x000162000c1e1500 */
[----:B-1----:R-:W-:-:S05]  /*3160*/  IMAD.WIDE R176, R139, 0x2, R150 ;  /* 0x000000028bb07825 */ /* 0x002fca00078e0296 */
[----:B------:R-:W5:Y:S01]  /*3170*/  @!P0 LDG.E.U16 R181, desc[UR8][R176.64] ;  /* 0x00000008b0b58981 */ /* 0x000f62000c1e1500 */
[----:B0-----:R-:W-:-:S05]  /*3180*/  IMAD.WIDE R172, R139, 0x2, R148 ;  /* 0x000000028bac7825 */ /* 0x001fca00078e0294 */
[----:B------:R-:W5:Y:S04]  /*3190*/  @!P0 LDG.E.U16 R179, desc[UR8][R172.64] ;  /* 0x00000008acb38981 */ /* 0x000f68000c1e1500 */
[----:B---3--:R0:W-:Y:S02]  /*31a0*/  STS.U16 [R132+UR5+0xc00], R163 ;  /* 0x000c00a384007988 */ /* 0x0081e40008000405 */
[--C-:B0-----:R-:W-:Y:S01]  /*31b0*/  IMAD.MOV.U32 R163, RZ, RZ, R79.reuse ;  /* 0x000000ffffa37224 */ /* 0x101fe200078e004f */
[----:B------:R-:W-:Y:S01]  /*31c0*/  PRMT R79, RZ, 0x7610, R79 ;  /* 0x00007610ff4f7816 */ /* 0x000fe2000000004f */
[----:B------:R-:W-:-:S05]  /*31d0*/  IMAD.WIDE R170, R139, 0x2, R162 ;  /* 0x000000028baa7825 */ /* 0x000fca00078e02a2 */
[----:B------:R0:W3:Y:S04]  /*31e0*/  @!P0 LDG.E.U16 R79, desc[UR8][R170.64] ;  /* 0x00000008aa4f8981 */ /* 0x0000e8000c1e1500 */
[----:B--2---:R1:W-:Y:S01]  /*31f0*/  STS.U16 [R132+UR5+0xd00], R165 ;  /* 0x000d00a584007988 */ /* 0x0043e20008000405 */
[----:B0-----:R-:W-:Y:S01]  /*3200*/  IMAD.WIDE R170, R139, 0x2, R146 ;  /* 0x000000028baa7825 */ /* 0x001fe200078e0292 */
[----:B-1----:R-:W-:-:S06]  /*3210*/  PRMT R165, RZ, 0x7610, R165 ;  /* 0x00007610ffa57816 */ /* 0x002fcc00000000a5 */
[----:B------:R0:W2:Y:S04]  /*3220*/  @!P0 LDG.E.U16 R165, desc[UR8][R170.64] ;  /* 0x00000008aaa58981 */ /* 0x0000a8000c1e1500 */
[----:B----4-:R1:W-:Y:S01]  /*3230*/  STS.U16 [R132+UR5+0x1000], R75 ;  /* 0x0010004b84007988 */ /* 0x0103e20008000405 */
[----:B0-----:R-:W-:Y:S01]  /*3240*/  PRMT R171, RZ, 0x7610, R171 ;  /* 0x00007610ffab7816 */ /* 0x001fe200000000ab */
[----:B-1----:R-:W-:-:S05]  /*3250*/  IMAD.WIDE R74, R139, 0x2, R152 ;  /* 0x000000028b4a7825 */ /* 0x002fca00078e0298 */
[----:B------:R-:W4:Y:S04]  /*3260*/  @!P0 LDG.E.U16 R171, desc[UR8][R74.64] ;  /* 0x000000084aab8981 */ /* 0x000f28000c1e1500 */
[----:B------:R-:W-:Y:S04]  /*3270*/  STS.U16 [R132+UR5+0x700], R138 ;  /* 0x0007008a84007988 */ /* 0x000fe80008000405 */
[----:B-----5:R-:W-:Y:S04]  /*3280*/  STS.U16 [R132+UR5+0xe00], R140 ;  /* 0x000e008c84007988 */ /* 0x020fe80008000405 */
[----:B------:R-:W-:Y:S04]  /*3290*/  STS.U16 [R132+UR5+0xf00], R156 ;  /* 0x000f009c84007988 */ /* 0x000fe80008000405 */
        /* <DEDUP_REMOVED lines=11> */
[----:B------:R-:W-:Y:S01]  /*3350*/  STS.U16 [R132+UR5+0x1d00], R179 ;  /* 0x001d00b384007988 */ /* 0x000fe20008000405 */
[----:B------:R-:W-:-:S04]  /*3360*/  UIADD3 UR6, UPT, UPT, UR6, -0x1, URZ ;  /* 0xffffffff06067890 */ /* 0x000fc8000fffe0ff */
[----:B------:R-:W-:Y:S01]  /*3370*/  UISETP.NE.U32.AND UP0, UPT, UR6, URZ, UPT ;  /* 0x000000ff0600728c */ /* 0x000fe2000bf05070 */
[----:B------:R-:W-:-:S04]  /*3380*/  IMAD.WIDE R118, R141, 0x2, R118 ;  /* 0x000000028d767825 */ /* 0x000fc800078e0276 */
[----:B------:R-:W-:-:S04]  /*3390*/  IMAD.WIDE R116, R141, 0x2, R116 ;  /* 0x000000028d747825 */ /* 0x000fc800078e0274 */
[----:B------:R-:W-:-:S04]  /*33a0*/  IMAD.WIDE R114, R141, 0x2, R114 ;  /* 0x000000028d727825 */ /* 0x000fc800078e0272 */
[----:B------:R-:W-:-:S04]  /*33b0*/  IMAD.WIDE R112, R141, 0x2, R112 ;  /* 0x000000028d707825 */ /* 0x000fc800078e0270 */
[----:B------:R-:W-:Y:S01]  /*33c0*/  IMAD.WIDE R110, R141, 0x2, R110 ;  /* 0x000000028d6e7825 */ /* 0x000fe200078e026e */
[----:B------:R-:W-:-:S03]  /*33d0*/  UIADD3 UR7, UPT, UPT, UR7, -0x10, URZ ;  /* 0xfffffff007077890 */ /* 0x000fc6000fffe0ff */
[----:B------:R-:W-:-:S04]  /*33e0*/  IMAD.WIDE R152, R141, 0x2, R152 ;  /* 0x000000028d987825 */ /* 0x000fc800078e0298 */
[----:B------:R-:W-:-:S04]  /*33f0*/  IMAD.WIDE R150, R141, 0x2, R150 ;  /* 0x000000028d967825 */ /* 0x000fc800078e0296 */
[C---:B------:R-:W-:Y:S01]  /*3400*/  IMAD.WIDE R148, R141.reuse, 0x2, R148 ;  /* 0x000000028d947825 */ /* 0x040fe200078e0294 */
[----:B---3--:R-:W-:Y:S04]  /*3410*/  STS.U16 [R132+UR5+0x1900], R79 ;  /* 0x0019004f84007988 */ /* 0x008fe80008000405 */
[----:B--2---:R-:W-:Y:S04]  /*3420*/  STS.U16 [R132+UR5+0x1c00], R165 ;  /* 0x001c00a584007988 */ /* 0x004fe80008000405 */
[----:B----4-:R-:W-:Y:S01]  /*3430*/  STS.U16 [R132+UR5+0x1f00], R171 ;  /* 0x001f00ab84007988 */ /* 0x010fe20008000405 */
[----:B------:R-:W-:Y:S06]  /*3440*/  BAR.SYNC.DEFER_BLOCKING 0x0 ;  /* 0x0000000000007b1d */ /* 0x000fec0000010000 */
[----:B------:R-:W-:Y:S04]  /*3450*/  LDSM.16.MT88.4 R64, [R130+0x2000] ;  /* 0x002000008240783b */ /* 0x000fe80000004200 */
[----:B------:R-:W0:Y:S04]  /*3460*/  LDSM.16.M88.4 R72, [R128] ;  /* 0x000000008048783b */ /* 0x000e280000000200 */
[----:B------:R-:W1:Y:S04]  /*3470*/  LDSM.16.M88.4 R76, [R128+0x1800] ;  /* 0x00180000804c783b */ /* 0x000e680000000200 */
[----:B------:R-:W2:Y:S01]  /*3480*/  LDSM.16.M88.4 R68, [R128+0x800] ;  /* 0x000800008044783b */ /* 0x000ea20000000200 */
[C---:B0-----:R-:W-:Y:S08]  /*3490*/  HMMA.16816.F32.BF16 R32, R64.reuse, R72, R32 ;  /* 0x000000484020723c */ /* 0x041ff00000041820 */
[----:B------:R-:W-:Y:S01]  /*34a0*/  HMMA.16816.F32.BF16 R36, R64, R74, R36 ;  /* 0x0000004a4024723c */ /* 0x000fe20000041824 */
[----:B------:R-:W0:Y:S01]  /*34b0*/  LDSM.16.M88.4 R72, [R128+0x1000] ;  /* 0x001000008048783b */ /* 0x000e220000000200 */
[----:B------:R-:W-:-:S04]  /*34c0*/  IMAD.WIDE R146, R141, 0x2, R146 ;  /* 0x000000028d927825 */ /* 0x000fc800078e0292 */
[C---:B------:R-:W-:Y:S02]  /*34d0*/  IMAD.WIDE R144, R141.reuse, 0x2, R144 ;  /* 0x000000028d907825 */ /* 0x040fe400078e0290 */
[----:B-1----:R-:W-:Y:S02]  /*34e0*/  HMMA.16816.F32.BF16 R60, R64, R78, R60 ;  /* 0x0000004e403c723c */ /* 0x002fe4000004183c */
[----:B------:R-:W-:-:S04]  /*34f0*/  IMAD.WIDE R78, R141, 0x2, R162 ;  /* 0x000000028d4e7825 */ /* 0x000fc800078e02a2 */
[C---:B------:R-:W-:Y:S02]  /*3500*/  IMAD.WIDE R142, R141.reuse, 0x2, R142 ;  /* 0x000000028d8e7825 */ /* 0x040fe400078e028e */
[----:B--2---:R-:W-:Y:S02]  /*3510*/  HMMA.16816.F32.BF16 R40, R64, R68, R40 ;  /* 0x000000444028723c */ /* 0x004fe40000041828 */
[----:B------:R-:W-:-:S04]  /*3520*/  IMAD.WIDE R68, R141, 0x2, R166 ;  /* 0x000000028d447825 */ /* 0x000fc800078e02a6 */
[C---:B------:R-:W-:Y:S02]  /*3530*/  IMAD.WIDE R126, R141.reuse, 0x2, R126 ;  /* 0x000000028d7e7825 */ /* 0x040fe400078e027e */
[----:B------:R-:W-:Y:S02]  /*3540*/  HMMA.16816.F32.BF16 R44, R64, R70, R44 ;  /* 0x00000046402c723c */ /* 0x000fe4000004182c */
[----:B------:R-:W-:-:S04]  /*3550*/  IMAD.WIDE R124, R141, 0x2, R124 ;  /* 0x000000028d7c7825 */ /* 0x000fc800078e027c */
[C---:B------:R-:W-:Y:S02]  /*3560*/  IMAD.WIDE R122, R141.reuse, 0x2, R122 ;  /* 0x000000028d7a7825 */ /* 0x040fe400078e027a */
[----:B------:R-:W-:Y:S02]  /*3570*/  HMMA.16816.F32.BF16 R56, R64, R76, R56 ;  /* 0x0000004c4038723c */ /* 0x000fe40000041838 */
[----:B------:R-:W-:-:S04]  /*3580*/  IMAD.WIDE R76, R141, 0x2, R160 ;  /* 0x000000028d4c7825 */ /* 0x000fc800078e02a0 */
[C---:B------:R-:W-:Y:S02]  /*3590*/  IMAD.WIDE R120, R141.reuse, 0x2, R120 ;  /* 0x000000028d787825 */ /* 0x040fe400078e0278 */
[----:B0-----:R-:W-:Y:S02]  /*35a0*/  HMMA.16816.F32.BF16 R48, R64, R72, R48 ;  /* 0x000000484030723c */ /* 0x001fe40000041830 */
[----:B------:R-:W-:-:S04]  /*35b0*/  IMAD.WIDE R72, R141, 0x2, R158 ;  /* 0x000000028d487825 */ /* 0x000fc800078e029e */
[----:B------:R-:W-:Y:S02]  /*35c0*/  IMAD.MOV.U32 R162, RZ, RZ, R118 ;  /* 0x000000ffffa27224 */ /* 0x000fe400078e0076 */
[----:B------:R-:W-:Y:S01]  /*35d0*/  IMAD.MOV.U32 R156, RZ, RZ, R116 ;  /* 0x000000ffff9c7224 */ /* 0x000fe200078e0074 */
[----:B------:R-:W-:Y:S01]  /*35e0*/  HMMA.16816.F32.BF16 R52, R64, R74, R52 ;  /* 0x0000004a4034723c */ /* 0x000fe20000041834 */
[----:B------:R-:W-:-:S04]  /*35f0*/  IMAD.WIDE R64, R141, 0x2, R154 ;  /* 0x000000028d407825 */ /* 0x000fc800078e029a */
[----:B------:R-:W-:Y:S02]  /*3600*/  IMAD.MOV.U32 R140, RZ, RZ, R114 ;  /* 0x000000ffff8c7224 */ /* 0x000fe400078e0072 */
[----:B------:R-:W-:-:S04]  /*3610*/  IMAD.WIDE R108, R141, 0x2, R108 ;  /* 0x000000028d6c7825 */ /* 0x000fc800078e026c */
[----:B------:R-:W-:Y:S02]  /*3620*/  IMAD.MOV.U32 R164, RZ, RZ, R112 ;  /* 0x000000ffffa47224 */ /* 0x000fe400078e0070 */
[----:B------:R-:W-:-:S04]  /*3630*/  IMAD.WIDE R106, R141, 0x2, R106 ;  /* 0x000000028d6a7825 */ /* 0x000fc800078e026a */
[----:B------:R-:W-:Y:S02]  /*3640*/  IMAD.MOV.U32 R163, RZ, RZ, R110 ;  /* 0x000000ffffa37224 */ /* 0x000fe400078e006e */
[----:B------:R-:W-:-:S04]  /*3650*/  IMAD.WIDE R104, R141, 0x2, R104 ;  /* 0x000000028d687825 */ /* 0x000fc800078e0268 */
        /* <DEDUP_REMOVED lines=9> */
[----:B------:R-:W-:Y:S01]  /*36f0*/  IMAD.WIDE R84, R136, 0x2, R84 ;  /* 0x0000000288547825 */ /* 0x000fe200078e0254 */
[----:B------:R-:W-:Y:S06]  /*3700*/  BRA.U UP0, `(.L_x_2) ;  /* 0xfffffff100ac7547 */ /* 0x000fec000b83ffff */
[----:B------:R-:W-:Y:S02]  /*3710*/  F2FP.BF16.F32.PACK_AB R72, R39, R35 ;  /* 0x000000232748723e */ /* 0x000fe400000010ff */
[----:B------:R-:W-:Y:S02]  /*3720*/  F2FP.BF16.F32.PACK_AB R68, R38, R34 ;  /* 0x000000222644723e */ /* 0x000fe400000010ff */
[----:B------:R-:W-:Y:S02]  /*3730*/  F2FP.BF16.F32.PACK_AB R64, R37, R33 ;  /* 0x000000212540723e */ /* 0x000fe400000010ff */
[----:B------:R-:W-:Y:S02]  /*3740*/  F2FP.BF16.F32.PACK_AB R75, R63, R59 ;  /* 0x0000003b3f4b723e */ /* 0x000fe400000010ff */
[----:B------:R-:W-:Y:S02]  /*3750*/  F2FP.BF16.F32.PACK_AB R74, R55, R51 ;  /* 0x00000033374a723e */ /* 0x000fe400000010ff */
[----:B------:R-:W-:-:S02]  /*3760*/  F2FP.BF16.F32.PACK_AB R73, R47, R43 ;  /* 0x0000002b2f49723e */ /* 0x000fc400000010ff */
        /* <DEDUP_REMOVED lines=9> */
[----:B------:R-:W-:-:S07]  /*3800*/  F2FP.BF16.F32.PACK_AB R32, R36, R32 ;  /* 0x000000202420723e */ /* 0x000fce00000010ff */
.L_x_1:
[----:B------:R-:W0:Y:S01]  /*3810*/  S2R R41, SR_TID.X ;  /* 0x0000000000297919 */ /* 0x000e220000002100 */
[----:B------:R-:W1:Y:S01]  /*3820*/  S2UR UR5, SR_CgaCtaId ;  /* 0x00000000000579c3 */ /* 0x000e620000008800 */
[----:B------:R-:W-:Y:S01]  /*3830*/  UMOV UR4, 0x400 ;  /* 0x0000040000047882 */ /* 0x000fe20000000000 */
[----:B------:R-:W2:Y:S06]  /*3840*/  LDCU.128 UR12, c[0x0][0x390] ;  /* 0x00007200ff0c77ac */ /* 0x000eac0008000c00 */
[----:B------:R-:W3:Y:S08]  /*3850*/  LDC R59, c[0x0][0x3b8] ;  /* 0x0000ee00ff3b7b82 */ /* 0x000ef00000000800 */
[----:B------:R-:W-:Y:S01]  /*3860*/  BAR.SYNC.DEFER_BLOCKING 0x0 ;  /* 0x0000000000007b1d */ /* 0x000fe20000010000 */
[----:B--2---:R-:W-:Y:S01]  /*3870*/  ISETP.GE.AND P0, PT, R2, UR14, PT ;  /* 0x0000000e02007c0c */ /* 0x004fe2000bf06270 */
[----:B-1----:R-:W-:-:S03]  /*3880*/  ULEA UR4, UR5, UR4, 0x18 ;  /* 0x0000000405047291 */ /* 0x002fc6000f8ec0ff */
[----:B------:R-:W-:Y:S01]  /*3890*/  ISETP.LT.AND P3, PT, R81, UR15, !P0 ;  /* 0x0000000f51007c0c */ /* 0x000fe2000c761270 */
[----:B------:R-:W1:Y:S01]  /*38a0*/  LDCU UR5, c[0x0][0x3b4] ;  /* 0x00007680ff0577ac */ /* 0x000e620008000800 */
[----:B------:R-:W-:Y:S02]  /*38b0*/  ISETP.LT.AND P4, PT, R82, UR15, !P0 ;  /* 0x0000000f52007c0c */ /* 0x000fe4000c781270 */
[----:B------:R-:W-:Y:S01]  /*38c0*/  ISETP.LT.AND P2, PT, R27, UR15, !P0 ;  /* 0x0000000f1b007c0c */ /* 0x000fe2000c741270 */
[C---:B0-----:R-:W-:Y:S01]  /*38d0*/  IMAD.SHL.U32 R38, R41.reuse, 0x4, RZ ;  /* 0x0000000429267824 */ /* 0x041fe200078e00ff */
[C---:B------:R-:W-:Y:S01]  /*38e0*/  LOP3.LUT R36, R41.reuse, 0x60, RZ, 0xc0, !PT ;  /* 0x0000006029247812 */ /* 0x040fe200078ec0ff */
[----:B------:R-:W-:Y:S02]  /*38f0*/  IMAD.SHL.U32 R37, R41, 0x100, RZ ;  /* 0x0000010029257824 */ /* 0x000fe400078e00ff */
[----:B---3--:R-:W-:Y:S01]  /*3900*/  IMAD R81, R81, R59, RZ ;  /* 0x0000003b51517224 */ /* 0x008fe200078e02ff */
[----:B------:R-:W-:-:S02]  /*3910*/  LOP3.LUT R39, R38, 0x70, RZ, 0xc0, !PT ;  /* 0x0000007026277812 */ /* 0x000fc400078ec0ff */
[----:B------:R-:W-:Y:S01]  /*3920*/  LOP3.LUT R37, R0, 0x1800, R37, 0xf8, !PT ;  /* 0x0000180000257812 */ /* 0x000fe200078ef825 */
[C---:B------:R-:W-:Y:S02]  /*3930*/  IMAD.SHL.U32 R0, R41.reuse, 0x400, RZ ;  /* 0x0000040029007824 */ /* 0x040fe400078e00ff */
[----:B------:R-:W-:Y:S02]  /*3940*/  IMAD R36, R36, 0x10, R39 ;  /* 0x0000001024247824 */ /* 0x000fe400078e0227 */
[----:B------:R-:W-:Y:S01]  /*3950*/  IMAD.SHL.U32 R39, R41, 0x10, RZ ;  /* 0x0000001029277824 */ /* 0x000fe200078e00ff */
[----:B------:R-:W-:Y:S02]  /*3960*/  LOP3.LUT R0, R0, 0x1800, RZ, 0xc0, !PT ;  /* 0x0000180000007812 */ /* 0x000fe400078ec0ff */
[----:B------:R-:W-:Y:S02]  /*3970*/  LOP3.LUT R48, R37, R36, RZ, 0x3c, !PT ;  /* 0x0000002425307212 */ /* 0x000fe400078e3cff */
[----:B------:R-:W-:-:S03]  /*3980*/  LOP3.LUT R0, R0, 0x1f0, R39, 0xf8, !PT ;  /* 0x000001f000007812 */ /* 0x000fc600078ef827 */
[----:B------:R-:W-:Y:S01]  /*3990*/  STS.128 [R48+UR4], R32 ;  /* 0x0000002030007988 */ /* 0x000fe20008000c04 */
[----:B------:R-:W-:Y:S01]  /*39a0*/  LOP3.LUT R50, R0, 0x60, R41, 0x78, !PT ;  /* 0x0000006000327812 */ /* 0x000fe200078e7829 */
[----:B-1----:R-:W-:Y:S02]  /*39b0*/  IMAD R0, R2, UR5, RZ ;  /* 0x0000000502007c24 */ /* 0x002fe4000f8e02ff */
[----:B------:R-:W-:Y:S01]  /*39c0*/  STS.128 [R48+UR4+0x100], R64 ;  /* 0x0001004030007988 */ /* 0x000fe20008000c04 */
[----:B------:R-:W-:Y:S02]  /*39d0*/  IMAD R2, R82, R59, RZ ;  /* 0x0000003b52027224 */ /* 0x000fe400078e02ff */
[C---:B------:R-:W-:Y:S01]  /*39e0*/  LEA R55, P1, R0.reuse, UR12, 0x1 ;  /* 0x0000000c00377c11 */ /* 0x040fe2000f8208ff */
[----:B------:R-:W-:Y:S03]  /*39f0*/  STS.128 [R48+UR4+0x80], R68 ;  /* 0x0000804430007988 */ /* 0x000fe60008000c04 */
[----:B------:R-:W-:Y:S01]  /*3a00*/  LEA.HI.X.SX32 R57, R0, UR13, 0x1, P1 ;  /* 0x0000000d00397c11 */ /* 0x000fe200088f0eff */
[----:B------:R0:W-:Y:S01]  /*3a10*/  STS.128 [R48+UR4+0x180], R72 ;  /* 0x0001804830007988 */ /* 0x0001e20008000c04 */
[----:B------:R-:W-:Y:S01]  /*3a20*/  BAR.SYNC.DEFER_BLOCKING 0x0 ;  /* 0x0000000000007b1d */ /* 0x000fe20000010000 */
[----:B0-----:R-:W-:-:S04]  /*3a30*/  LEA R48, P1, R2, R55, 0x1 ;  /* 0x0000003702307211 */ /* 0x001fc800078208ff */
[----:B------:R-:W-:Y:S01]  /*3a40*/  LEA.HI.X.SX32 R49, R2, R57, 0x1, P1 ;  /* 0x0000003902317211 */ /* 0x000fe200008f0eff */
[----:B------:R-:W-:Y:S01]  /*3a50*/  IMAD R2, R59, 0x10, R2 ;  /* 0x000000103b027824 */ /* 0x000fe200078e0202 */
[----:B------:R-:W-:-:S03]  /*3a60*/  ISETP.LT.AND P1, PT, R28, UR15, !P0 ;  /* 0x0000000f1c007c0c */ /* 0x000fc6000c721270 */
[C---:B------:R-:W-:Y:S01]  /*3a70*/  IMAD R0, R59.reuse, 0x8, R2 ;  /* 0x000000083b007824 */ /* 0x040fe200078e0202 */
[C---:B------:R-:W-:Y:S01]  /*3a80*/  LEA R52, P6, R2.reuse, R55, 0x1 ;  /* 0x0000003702347211 */ /* 0x040fe200078c08ff */
[----:B------:R-:W0:Y:S03]  /*3a90*/  LDS.128 R44, [R50+UR4] ;  /* 0x00000004322c7984 */ /* 0x000e260008000c00 */
[----:B------:R-:W-:Y:S01]  /*3aa0*/  LEA.HI.X.SX32 R53, R2, R57, 0x1, P6 ;  /* 0x0000003902357211 */ /* 0x000fe200030f0eff */
[----:B------:R-:W-:Y:S01]  /*3ab0*/  IMAD R2, R59, 0x8, R0 ;  /* 0x000000083b027824 */ /* 0x000fe200078e0200 */
[----:B------:R-:W1:Y:S04]  /*3ac0*/  LDS.128 R40, [R50+UR4+0x200] ;  /* 0x0002000432287984 */ /* 0x000e680008000c00 */
[----:B------:R-:W2:Y:S04]  /*3ad0*/  LDS.128 R36, [R50+UR4+0x400] ;  /* 0x0004000432247984 */ /* 0x000ea80008000c00 */
[----:B------:R3:W4:Y:S02]  /*3ae0*/  LDS.128 R32, [R50+UR4+0x600] ;  /* 0x0006000432207984 */ /* 0x0007240008000c00 */
[----:B---3--:R-:W-:-:S04]  /*3af0*/  LEA R50, P5, R81, R55, 0x1 ;  /* 0x0000003751327211 */ /* 0x008fc800078a08ff */
[----:B------:R-:W-:Y:S02]  /*3b00*/  LEA.HI.X.SX32 R51, R81, R57, 0x1, P5 ;  /* 0x0000003951337211 */ /* 0x000fe400028f0eff */
[----:B------:R-:W-:Y:S01]  /*3b10*/  ISETP.LT.AND P5, PT, R25, UR15, !P0 ;  /* 0x0000000f19007c0c */ /* 0x000fe2000c7a1270 */
[----:B0-----:R0:W-:Y:S01]  /*3b20*/  @P4 STG.E.U16 desc[UR8][R48.64], R44 ;  /* 0x0000002c30004986 */ /* 0x0011e2000c101508 */
[----:B------:R-:W-:-:S03]  /*3b30*/  ISETP.LT.AND P4, PT, R26, UR15, !P0 ;  /* 0x0000000f1a007c0c */ /* 0x000fc6000c781270 */
[----:B-1----:R1:W-:Y:S01]  /*3b40*/  @P3 STG.E.U16 desc[UR8][R50.64], R40 ;  /* 0x0000002832003986 */ /* 0x0023e2000c101508 */
[----:B------:R-:W-:Y:S02]  /*3b50*/  ISETP.LT.AND P3, PT, R24, UR15, !P0 ;  /* 0x0000000f18007c0c */ /* 0x000fe4000c761270 */
[C---:B------:R-:W-:Y:S01]  /*3b60*/  LEA R24, P6, R0.reuse, R55, 0x1 ;  /* 0x0000003700187211 */ /* 0x040fe200078c08ff */
[----:B--2---:R-:W-:Y:S01]  /*3b70*/  @P1 STG.E.U16 desc[UR8][R52.64], R36 ;  /* 0x0000002434001986 */ /* 0x004fe2000c101508 */
[----:B------:R-:W-:Y:S02]  /*3b80*/  ISETP.LT.AND P1, PT, R23, UR15, !P0 ;  /* 0x0000000f17007c0c */ /* 0x000fe4000c721270 */
[----:B------:R-:W-:Y:S01]  /*3b90*/  LEA.HI.X.SX32 R25, R0, R57, 0x1, P6 ;  /* 0x0000003900197211 */ /* 0x000fe200030f0eff */
[C---:B------:R-:W-:Y:S01]  /*3ba0*/  IMAD R0, R59.reuse, 0x8, R2 ;  /* 0x000000083b007824 */ /* 0x040fe200078e0202 */
[----:B------:R-:W-:Y:S02]  /*3bb0*/  LEA R26, P6, R2, R55, 0x1 ;  /* 0x00000037021a7211 */ /* 0x000fe400078c08ff */
[----:B0-----:R-:W-:Y:S01]  /*3bc0*/  PRMT R44, R44, 0x7632, R44 ;  /* 0x000076322c2c7816 */ /* 0x001fe2000000002c */
[----:B----4-:R0:W-:Y:S01]  /*3bd0*/  @P2 STG.E.U16 desc[UR8][R24.64], R32 ;  /* 0x0000002018002986 */ /* 0x0101e2000c101508 */
[----:B------:R-:W-:Y:S01]  /*3be0*/  LEA.HI.X.SX32 R27, R2, R57, 0x1, P6 ;  /* 0x00000039021b7211 */ /* 0x000fe200030f0eff */
[----:B------:R-:W-:Y:S01]  /*3bf0*/  IMAD R2, R59, 0x8, R0 ;  /* 0x000000083b027824 */ /* 0x000fe200078e0200 */
[----:B------:R-:W-:-:S02]  /*3c00*/  ISETP.LT.AND P2, PT, R22, UR15, !P0 ;  /* 0x0000000f16007c0c */ /* 0x000fc4000c741270 */
[----:B------:R-:W-:Y:S01]  /*3c10*/  LEA R22, P6, R0, R55, 0x1 ;  /* 0x0000003700167211 */ /* 0x000fe200078c08ff */
[----:B------:R2:W-:Y:S01]  /*3c20*/  @P4 STG.E.U16 desc[UR8][R26.64], R44 ;  /* 0x0000002c1a004986 */ /* 0x0005e2000c101508 */
[C---:B------:R-:W-:Y:S01]  /*3c30*/  ISETP.LT.AND P4, PT, R80.reuse, UR15, !P0 ;  /* 0x0000000f50007c0c */ /* 0x040fe2000c781270 */
[----:B------:R-:W-:Y:S01]  /*3c40*/  IMAD R80, R80, R59, RZ ;  /* 0x0000003b50507224 */ /* 0x000fe200078e02ff */
[----:B------:R-:W-:Y:S02]  /*3c50*/  LEA.HI.X.SX32 R23, R0, R57, 0x1, P6 ;  /* 0x0000003900177211 */ /* 0x000fe400030f0eff */
[----:B------:R-:W-:Y:S02]  /*3c60*/  LEA R48, P6, R2, R55, 0x1 ;  /* 0x0000003702307211 */ /* 0x000fe400078c08ff */
[----:B-1----:R-:W-:Y:S02]  /*3c70*/  PRMT R40, R40, 0x7632, R40 ;  /* 0x0000763228287816 */ /* 0x002fe40000000028 */
[----:B------:R-:W-:Y:S01]  /*3c80*/  LEA.HI.X.SX32 R49, R2, R57, 0x1, P6 ;  /* 0x0000003902317211 */ /* 0x000fe200030f0eff */
[C---:B------:R-:W-:Y:S01]  /*3c90*/  IMAD R2, R59.reuse, 0x10, R2 ;  /* 0x000000103b027824 */ /* 0x040fe200078e0202 */
[----:B0-----:R-:W-:Y:S01]  /*3ca0*/  LEA R24, P6, R80, R55, 0x1 ;  /* 0x0000003750187211 */ /* 0x001fe200078c08ff */
[----:B------:R0:W-:Y:S01]  /*3cb0*/  @P5 STG.E.U16 desc[UR8][R22.64], R40 ;  /* 0x0000002816005986 */ /* 0x0001e2000c101508 */
[----:B------:R-:W-:Y:S01]  /*3cc0*/  PRMT R36, R36, 0x7632, R36 ;  /* 0x0000763224247816 */ /* 0x000fe20000000024 */
[----:B------:R-:W-:Y:S01]  /*3cd0*/  IMAD R0, R59, 0x8, R2 ;  /* 0x000000083b007824 */ /* 0x000fe200078e0202 */
[----:B------:R-:W-:-:S02]  /*3ce0*/  LEA.HI.X.SX32 R25, R80, R57, 0x1, P6 ;  /* 0x0000003950197211 */ /* 0x000fc400030f0eff */
[----:B--2---:R-:W-:Y:S01]  /*3cf0*/  LEA R26, P6, R2, R55, 0x1 ;  /* 0x00000037021a7211 */ /* 0x004fe200078c08ff */
[----:B------:R-:W-:Y:S01]  /*3d00*/  @P3 STG.E.U16 desc[UR8][R48.64], R36 ;  /* 0x0000002430003986 */ /* 0x000fe2000c101508 */
[----:B------:R-:W-:Y:S02]  /*3d10*/  ISETP.LT.AND P3, PT, R20, UR15, !P0 ;  /* 0x0000000f14007c0c */ /* 0x000fe4000c761270 */
[----:B------:R-:W-:Y:S01]  /*3d20*/  LEA.HI.X.SX32 R27, R2, R57, 0x1, P6 ;  /* 0x00000039021b7211 */ /* 0x000fe200030f0eff */
[----:B------:R-:W-:Y:S01]  /*3d30*/  IMAD R2, R59, 0x8, R0 ;  /* 0x000000083b027824 */ /* 0x000fe200078e0200 */
[----:B------:R-:W-:Y:S02]  /*3d40*/  LEA R20, P6, R0, R55, 0x1 ;  /* 0x0000003700147211 */ /* 0x000fe400078c08ff */
[----:B------:R-:W-:Y:S02]  /*3d50*/  PRMT R32, R32, 0x7632, R32 ;  /* 0x0000763220207816 */ /* 0x000fe40000000020 */
[----:B------:R-:W-:-:S02]  /*3d60*/  ISETP.LT.AND P5, PT, R21, UR15, !P0 ;  /* 0x0000000f15007c0c */ /* 0x000fc4000c7a1270 */
[----:B------:R-:W-:Y:S01]  /*3d70*/  LEA.HI.X.SX32 R21, R0, R57, 0x1, P6 ;  /* 0x0000003900157211 */ /* 0x000fe200030f0eff */
[----:B------:R-:W-:Y:S01]  /*3d80*/  IMAD R0, R59, 0x8, R2 ;  /* 0x000000083b007824 */ /* 0x000fe200078e0202 */
[C---:B0-----:R-:W-:Y:S01]  /*3d90*/  LEA R22, P6, R2.reuse, R55, 0x1 ;  /* 0x0000003702167211 */ /* 0x041fe200078c08ff */
[----:B------:R0:W-:Y:S01]  /*3da0*/  @P4 STG.E.U16 desc[UR8][R24.64], R32 ;  /* 0x0000002018004986 */ /* 0x0001e2000c101508 */
[----:B------:R-:W-:Y:S02]  /*3db0*/  ISETP.LT.AND P4, PT, R19, UR15, !P0 ;  /* 0x0000000f13007c0c */ /* 0x000fe4000c781270 */
[----:B------:R-:W-:Y:S01]  /*3dc0*/  LEA.HI.X.SX32 R23, R2, R57, 0x1, P6 ;  /* 0x0000003902177211 */ /* 0x000fe200030f0eff */
[----:B------:R1:W-:Y:S01]  /*3dd0*/  @P1 STG.E.U16 desc[UR8][R26.64], R45 ;  /* 0x0000002d1a001986 */ /* 0x0003e2000c101508 */
[----:B------:R-:W-:Y:S01]  /*3de0*/  ISETP.LT.AND P1, PT, R18, UR15, !P0 ;  /* 0x0000000f12007c0c */ /* 0x000fe2000c721270 */
[----:B------:R-:W-:Y:S01]  /*3df0*/  IMAD R2, R59, 0x8, R0 ;  /* 0x000000083b027824 */ /* 0x000fe200078e0200 */
[----:B------:R-:W-:Y:S01]  /*3e00*/  LEA R18, P6, R0, R55, 0x1 ;  /* 0x0000003700127211 */ /* 0x000fe200078c08ff */
[----:B------:R2:W-:Y:S01]  /*3e10*/  @P2 STG.E.U16 desc[UR8][R20.64], R41 ;  /* 0x0000002914002986 */ /* 0x0005e2000c101508 */
[----:B------:R-:W-:-:S02]  /*3e20*/  ISETP.LT.AND P2, PT, R17, UR15, !P0 ;  /* 0x0000000f11007c0c */ /* 0x000fc4000c741270 */
[----:B------:R-:W-:Y:S01]  /*3e30*/  LEA.HI.X.SX32 R19, R0, R57, 0x1, P6 ;  /* 0x0000003900137211 */ /* 0x000fe200030f0eff */
[----:B------:R-:W-:Y:S01]  /*3e40*/  IMAD R0, R59, 0x8, R2 ;  /* 0x000000083b007824 */ /* 0x000fe200078e0202 */
[----:B0-----:R-:W-:Y:S01]  /*3e50*/  LEA R24, P6, R2, R55, 0x1 ;  /* 0x0000003702187211 */ /* 0x001fe200078c08ff */
[----:B------:R-:W-:Y:S01]  /*3e60*/  @P5 STG.E.U16 desc[UR8][R22.64], R37 ;  /* 0x0000002516005986 */ /* 0x000fe2000c101508 */
[----:B------:R-:W-:Y:S02]  /*3e70*/  ISETP.LT.AND P5, PT, R16, UR15, !P0 ;  /* 0x0000000f10007c0c */ /* 0x000fe4000c7a1270 */
[----:B-1----:R-:W-:Y:S01]  /*3e80*/  PRMT R45, R45, 0x7632, R45 ;  /* 0x000076322d2d7816 */ /* 0x002fe2000000002d */
[----:B------:R0:W-:Y:S01]  /*3e90*/  @P3 STG.E.U16 desc[UR8][R18.64], R33 ;  /* 0x0000002112003986 */ /* 0x0001e2000c101508 */
[----:B------:R-:W-:Y:S01]  /*3ea0*/  LEA.HI.X.SX32 R25, R2, R57, 0x1, P6 ;  /* 0x0000003902197211 */ /* 0x000fe200030f0eff */
[----:B------:R-:W-:Y:S01]  /*3eb0*/  IMAD R2, R59, 0x8, R0 ;  /* 0x000000083b027824 */ /* 0x000fe200078e0200 */
[----:B------:R-:W-:-:S02]  /*3ec0*/  LEA R16, P6, R0, R55, 0x1 ;  /* 0x0000003700107211 */ /* 0x000fc400078c08ff */
[----:B--2---:R-:W-:Y:S01]  /*3ed0*/  PRMT R41, R41, 0x7632, R41 ;  /* 0x0000763229297816 */ /* 0x004fe20000000029 */
[----:B------:R-:W-:Y:S01]  /*3ee0*/  @P4 STG.E.U16 desc[UR8][R24.64], R45 ;  /* 0x0000002d18004986 */ /* 0x000fe2000c101508 */
[----:B------:R-:W-:Y:S02]  /*3ef0*/  LEA.HI.X.SX32 R17, R0, R57, 0x1, P6 ;  /* 0x0000003900117211 */ /* 0x000fe400030f0eff */
[C---:B------:R-:W-:Y:S01]  /*3f00*/  ISETP.LT.AND P4, PT, R31.reuse, UR15, !P0 ;  /* 0x0000000f1f007c0c */ /* 0x040fe2000c781270 */
[----:B------:R-:W-:Y:S01]  /*3f10*/  IMAD R31, R31, R59, RZ ;  /* 0x0000003b1f1f7224 */ /* 0x000fe200078e02ff */
[----:B------:R-:W-:Y:S01]  /*3f20*/  LEA R20, P6, R2, R55, 0x1 ;  /* 0x0000003702147211 */ /* 0x000fe200078c08ff */
[----:B------:R1:W-:Y:S01]  /*3f30*/  @P1 STG.E.U16 desc[UR8][R16.64], R41 ;  /* 0x0000002910001986 */ /* 0x0003e2000c101508 */
[----:B------:R-:W-:Y:S02]  /*3f40*/  ISETP.LT.AND P1, PT, R14, UR15, !P0 ;  /* 0x0000000f0e007c0c */ /* 0x000fe4000c721270 */
[----:B------:R-:W-:Y:S01]  /*3f50*/  LEA.HI.X.SX32 R21, R2, R57, 0x1, P6 ;  /* 0x0000003902157211 */ /* 0x000fe200030f0eff */
[----:B------:R-:W-:Y:S01]  /*3f60*/  IMAD R2, R59, 0x10, R2 ;  /* 0x000000103b027824 */ /* 0x000fe200078e0202 */
[----:B------:R-:W-:-:S02]  /*3f70*/  LEA R14, P6, R31, R55, 0x1 ;  /* 0x000000371f0e7211 */ /* 0x000fc400078c08ff */
[----:B------:R-:W-:Y:S01]  /*3f80*/  ISETP.LT.AND P3, PT, R15, UR15, !P0 ;  /* 0x0000000f0f007c0c */ /* 0x000fe2000c761270 */
[----:B------:R-:W-:Y:S01]  /*3f90*/  IMAD R0, R59, 0x8, R2 ;  /* 0x000000083b007824 */ /* 0x000fe200078e0202 */
[----:B------:R-:W-:Y:S02]  /*3fa0*/  LEA.HI.X.SX32 R15, R31, R57, 0x1, P6 ;  /* 0x000000391f0f7211 */ /* 0x000fe400030f0eff */
[C---:B0-----:R-:W-:Y:S02]  /*3fb0*/  LEA R18, P6, R2.reuse, R55, 0x1 ;  /* 0x0000003702127211 */ /* 0x041fe400078c08ff */
[----:B------:R-:W-:Y:S02]  /*3fc0*/  PRMT R37, R37, 0x7632, R37 ;  /* 0x0000763225257816 */ /* 0x000fe40000000025 */
[----:B------:R-:W-:Y:S02]  /*3fd0*/  PRMT R33, R33, 0x7632, R33 ;  /* 0x0000763221217816 */ /* 0x000fe40000000021 */
[----:B------:R-:W-:Y:S01]  /*3fe0*/  LEA.HI.X.SX32 R19, R2, R57, 0x1, P6 ;  /* 0x0000003902137211 */ /* 0x000fe200030f0eff */
[----:B------:R-:W-:Y:S01]  /*3ff0*/  IMAD R2, R59, 0x8, R0 ;  /* 0x000000083b027824 */ /* 0x000fe200078e0200 */
[----:B-1----:R-:W-:Y:S01]  /*4000*/  LEA R16, P6, R0, R55, 0x1 ;  /* 0x0000003700107211 */ /* 0x002fe200078c08ff */
[----:B------:R-:W-:Y:S01]  /*4010*/  @P2 STG.E.U16 desc[UR8][R20.64], R37 ;  /* 0x0000002514002986 */ /* 0x000fe2000c101508 */
[----:B------:R-:W-:-:S02]  /*4020*/  ISETP.LT.AND P2, PT, R13, UR15, !P0 ;  /* 0x0000000f0d007c0c */ /* 0x000fc4000c741270 */
[----:B------:R-:W-:Y:S01]  /*4030*/  LEA.HI.X.SX32 R17, R0, R57, 0x1, P6 ;  /* 0x0000003900117211 */ /* 0x000fe200030f0eff */
[----:B------:R0:W-:Y:S01]  /*4040*/  @P4 STG.E.U16 desc[UR8][R14.64], R33 ;  /* 0x000000210e004986 */ /* 0x0001e2000c101508 */
[----:B------:R-:W-:Y:S01]  /*4050*/  ISETP.LT.AND P4, PT, R12, UR15, !P0 ;  /* 0x0000000f0c007c0c */ /* 0x000fe2000c781270 */
[----:B------:R-:W-:Y:S01]  /*4060*/  IMAD R0, R59, 0x8, R2 ;  /* 0x000000083b007824 */ /* 0x000fe200078e0202 */
[C---:B------:R-:W-:Y:S01]  /*4070*/  LEA R12, P6, R2.reuse, R55, 0x1 ;  /* 0x00000037020c7211 */ /* 0x040fe200078c08ff */
        /* <DEDUP_REMOVED lines=12> */
[----:B-1----:R-:W-:Y:S01]  /*4140*/  IMAD R18, R29, R59, RZ ;  /* 0x0000003b1d127224 */ /* 0x002fe200078e02ff */
[----:B------:R-:W-:Y:S01]  /*4150*/  PRMT R46, R46, 0x7632, R46 ;  /* 0x000076322e2e7816 */ /* 0x000fe2000000002e */
[----:B------:R0:W-:Y:S01]  /*4160*/  @P2 STG.E.U16 desc[UR8][R10.64], R34 ;  /* 0x000000220a002986 */ /* 0x0001e2000c101508 */
[----:B------:R-:W-:Y:S01]  /*4170*/  LEA.HI.X.SX32 R15, R2, R57, 0x1, P6 ;  /* 0x00000039020f7211 */ /* 0x000fe200030f0eff */
[----:B------:R-:W-:Y:S01]  /*4180*/  IMAD R2, R59, 0x8, R0 ;  /* 0x000000083b027824 */ /* 0x000fe200078e0200 */
[----:B------:R-:W-:Y:S02]  /*4190*/  ISETP.LT.AND P2, PT, R8, UR15, !P0 ;  /* 0x0000000f08007c0c */ /* 0x000fe4000c741270 */
[----:B------:R-:W-:Y:S01]  /*41a0*/  LEA R8, P6, R0, R55, 0x1 ;  /* 0x0000003700087211 */ /* 0x000fe200078c08ff */
[----:B------:R1:W-:Y:S01]  /*41b0*/  @P4 STG.E.U16 desc[UR8][R14.64], R46 ;  /* 0x0000002e0e004986 */ /* 0x0003e2000c101508 */
[----:B--2---:R-:W-:-:S02]  /*41c0*/  PRMT R42, R42, 0x7632, R42 ;  /* 0x000076322a2a7816 */ /* 0x004fc4000000002a */
[----:B------:R-:W-:Y:S02]  /*41d0*/  LEA.HI.X.SX32 R9, R0, R57, 0x1, P6 ;  /* 0x0000003900097211 */ /* 0x000fe400030f0eff */
[----:B---3--:R-:W-:Y:S02]  /*41e0*/  LEA R12, P6, R2, R55, 0x1 ;  /* 0x00000037020c7211 */ /* 0x008fe400078c08ff */
[C---:B------:R-:W-:Y:S01]  /*41f0*/  ISETP.LT.AND P4, PT, R30.reuse, UR15, !P0 ;  /* 0x0000000f1e007c0c */ /* 0x040fe2000c781270 */
[----:B------:R-:W-:Y:S01]  /*4200*/  IMAD R30, R30, R59, RZ ;  /* 0x0000003b1e1e7224 */ /* 0x000fe200078e02ff */
[----:B------:R-:W-:Y:S01]  /*4210*/  LEA.HI.X.SX32 R13, R2, R57, 0x1, P6 ;  /* 0x00000039020d7211 */ /* 0x000fe200030f0eff */
[C---:B------:R-:W-:Y:S01]  /*4220*/  IMAD R2, R59.reuse, 0x10, R2 ;  /* 0x000000103b027824 */ /* 0x040fe200078e0202 */
[----:B------:R-:W-:Y:S01]  /*4230*/  PRMT R38, R38, 0x7632, R38 ;  /* 0x0000763226267816 */ /* 0x000fe20000000026 */
[----:B------:R2:W-:Y:S01]  /*4240*/  @P5 STG.E.U16 desc[UR8][R8.64], R42 ;  /* 0x0000002a08005986 */ /* 0x0005e2000c101508 */
[-C--:B0-----:R-:W-:Y:S01]  /*4250*/  LEA R10, P6, R30, R55.reuse, 0x1 ;  /* 0x000000371e0a7211 */ /* 0x081fe200078c08ff */
[----:B------:R-:W-:Y:S01]  /*4260*/  IMAD R0, R59, 0x8, R2 ;  /* 0x000000083b007824 */ /* 0x000fe200078e0202 */
[----:B------:R-:W-:Y:S01]  /*4270*/  PRMT R34, R34, 0x7632, R34 ;  /* 0x0000763222227816 */ /* 0x000fe20000000022 */
[----:B------:R-:W-:Y:S01]  /*4280*/  @P3 STG.E.U16 desc[UR8][R12.64], R38 ;  /* 0x000000260c003986 */ /* 0x000fe2000c101508 */
[----:B-1----:R-:W-:-:S02]  /*4290*/  LEA R14, P3, R2, R55, 0x1 ;  /* 0x00000037020e7211 */ /* 0x002fc400078608ff */
[-C--:B------:R-:W-:Y:S02]  /*42a0*/  LEA.HI.X.SX32 R11, R30, R57.reuse, 0x1, P6 ;  /* 0x000000391e0b7211 */ /* 0x080fe400030f0eff */
[----:B------:R-:W-:Y:S01]  /*42b0*/  LEA.HI.X.SX32 R15, R2, R57, 0x1, P3 ;  /* 0x00000039020f7211 */ /* 0x000fe200018f0eff */
[----:B------:R-:W-:Y:S01]  /*42c0*/  IMAD R2, R59, 0x8, R0 ;  /* 0x000000083b027824 */ /* 0x000fe200078e0200 */
[----:B------:R-:W-:Y:S01]  /*42d0*/  ISETP.LT.AND P3, PT, R5, UR15, !P0 ;  /* 0x0000000f05007c0c */ /* 0x000fe2000c761270 */
[----:B------:R0:W-:Y:S01]  /*42e0*/  @P4 STG.E.U16 desc[UR8][R10.64], R34 ;  /* 0x000000220a004986 */ /* 0x0001e2000c101508 */
[----:B--2---:R-:W-:Y:S02]  /*42f0*/  LEA R8, P6, R0, R55, 0x1 ;  /* 0x0000003700087211 */ /* 0x004fe400078c08ff */
[----:B------:R-:W-:Y:S01]  /*4300*/  ISETP.LT.AND P4, PT, R6, UR15, !P0 ;  /* 0x0000000f06007c0c */ /* 0x000fe2000c781270 */
[----:B------:R1:W-:Y:S01]  /*4310*/  @P1 STG.E.U16 desc[UR8][R14.64], R47 ;  /* 0x0000002f0e001986 */ /* 0x0003e2000c101508 */
[----:B------:R-:W-:Y:S01]  /*4320*/  LEA.HI.X.SX32 R9, R0, R57, 0x1, P6 ;  /* 0x0000003900097211 */ /* 0x000fe200030f0eff */
[----:B------:R-:W-:Y:S01]  /*4330*/  IMAD R0, R59, 0x8, R2 ;  /* 0x000000083b007824 */ /* 0x000fe200078e0202 */
[----:B------:R-:W-:-:S02]  /*4340*/  LEA R6, P1, R2, R55, 0x1 ;  /* 0x0000003702067211 */ /* 0x000fc400078208ff */
[----:B------:R-:W-:Y:S01]  /*4350*/  ISETP.LT.AND P5, PT, R7, UR15, !P0 ;  /* 0x0000000f07007c0c */ /* 0x000fe2000c7a1270 */
[C---:B------:R-:W-:Y:S01]  /*4360*/  IMAD R5, R59.reuse, 0x8, R0 ;  /* 0x000000083b057824 */ /* 0x040fe200078e0200 */
[----:B------:R-:W-:Y:S01]  /*4370*/  LEA.HI.X.SX32 R7, R2, R57, 0x1, P1 ;  /* 0x0000003902077211 */ /* 0x000fe200008f0eff */
[----:B------:R2:W-:Y:S01]  /*4380*/  @P2 STG.E.U16 desc[UR8][R8.64], R43 ;  /* 0x0000002b08002986 */ /* 0x0005e2000c101508 */
[CC--:B0-----:R-:W-:Y:S01]  /*4390*/  LEA R10, P2, R0.reuse, R55.reuse, 0x1 ;  /* 0x00000037000a7211 */ /* 0x0c1fe200078408ff */
[----:B------:R-:W-:Y:S01]  /*43a0*/  IMAD R16, R59, 0x8, R5 ;  /* 0x000000083b107824 */ /* 0x000fe200078e0205 */
[----:B------:R-:W-:Y:S02]  /*43b0*/  LEA R12, P1, R5, R55, 0x1 ;  /* 0x00000037050c7211 */ /* 0x000fe400078208ff */
[-C--:B------:R-:W-:Y:S01]  /*43c0*/  LEA.HI.X.SX32 R11, R0, R57.reuse, 0x1, P2 ;  /* 0x00000039000b7211 */ /* 0x080fe200010f0eff */
[----:B------:R-:W-:Y:S01]  /*43d0*/  IMAD R17, R59, 0x8, R16 ;  /* 0x000000083b117824 */ /* 0x000fe200078e0210 */
[----:B------:R-:W-:-:S02]  /*43e0*/  LEA.HI.X.SX32 R13, R5, R57, 0x1, P1 ;  /* 0x00000039050d7211 */ /* 0x000fc400008f0eff */
[----:B------:R-:W-:Y:S01]  /*43f0*/  ISETP.LT.AND P2, PT, R4, UR15, !P0 ;  /* 0x0000000f04007c0c */ /* 0x000fe2000c741270 */
[----:B------:R0:W-:Y:S01]  /*4400*/  @P5 STG.E.U16 desc[UR8][R6.64], R39 ;  /* 0x0000002706005986 */ /* 0x0001e2000c101508 */
[-C--:B-1----:R-:W-:Y:S02]  /*4410*/  LEA R14, P6, R16, R55.reuse, 0x1 ;  /* 0x00000037100e7211 */ /* 0x082fe400078c08ff */
[----:B--2---:R-:W-:Y:S01]  /*4420*/  LEA R8, P1, R17, R55, 0x1 ;  /* 0x0000003711087211 */ /* 0x004fe200078208ff */
[----:B------:R0:W-:Y:S01]  /*4430*/  @P4 STG.E.U16 desc[UR8][R10.64], R35 ;  /* 0x000000230a004986 */ /* 0x0001e2000c101508 */
[----:B------:R-:W-:Y:S02]  /*4440*/  PRMT R47, R47, 0x7632, R47 ;  /* 0x000076322f2f7816 */ /* 0x000fe4000000002f */
[----:B------:R-:W-:Y:S02]  /*4450*/  LEA.HI.X.SX32 R9, R17, R57, 0x1, P1 ;  /* 0x0000003911097211 */ /* 0x000fe400008f0eff */
[----:B------:R-:W-:Y:S01]  /*4460*/  ISETP.LT.AND P1, PT, R3, UR15, !P0 ;  /* 0x0000000f03007c0c */ /* 0x000fe2000c721270 */
[----:B------:R0:W-:Y:S01]  /*4470*/  @P3 STG.E.U16 desc[UR8][R12.64], R47 ;  /* 0x0000002f0c003986 */ /* 0x0001e2000c101508 */
[----:B------:R-:W-:-:S02]  /*4480*/  ISETP.LT.AND P0, PT, R29, UR15, !P0 ;  /* 0x0000000f1d007c0c */ /* 0x000fc4000c701270 */
[----:B------:R-:W-:Y:S02]  /*4490*/  LEA.HI.X.SX32 R15, R16, R57, 0x1, P6 ;  /* 0x00000039100f7211 */ /* 0x000fe400030f0eff */
[----:B------:R-:W-:Y:S02]  /*44a0*/  PRMT R43, R43, 0x7632, R43 ;  /* 0x000076322b2b7816 */ /* 0x000fe4000000002b */
[----:B------:R-:W-:Y:S02]  /*44b0*/  PRMT R4, R39, 0x7632, R4 ;  /* 0x0000763227047816 */ /* 0x000fe40000000004 */
[C---:B------:R-:W-:Y:S01]  /*44c0*/  LEA R2, P6, R18.reuse, R55, 0x1 ;  /* 0x0000003712027211 */ /* 0x040fe200078c08ff */
[----:B------:R0:W-:Y:S03]  /*44d0*/  @P2 STG.E.U16 desc[UR8][R14.64], R43 ;  /* 0x0000002b0e002986 */ /* 0x0001e6000c101508 */
[----:B------:R-:W-:Y:S01]  /*44e0*/  LEA.HI.X.SX32 R3, R18, R57, 0x1, P6 ;  /* 0x0000003912037211 */ /* 0x000fe200030f0eff */
[----:B------:R0:W-:Y:S01]  /*44f0*/  @P1 STG.E.U16 desc[UR8][R8.64], R4 ;  /* 0x0000000408001986 */ /* 0x0001e2000c101508 */
[----:B------:R-:W-:Y:S07]  /*4500*/  @!P0 EXIT ;  /* 0x000000000000894d */ /* 0x000fee0003800000 */
[----:B0-----:R-:W-:-:S05]  /*4510*/  PRMT R35, R35, 0x7632, R35 ;  /* 0x0000763223237816 */ /* 0x001fca0000000023 */
[----:B------:R-:W-:Y:S01]  /*4520*/  STG.E.U16 desc[UR8][R2.64], R35 ;  /* 0x0000002302007986 */ /* 0x000fe2000c101508 */
[----:B------:R-:W-:Y:S05]  /*4530*/  EXIT ;  /* 0x000000000000794d */ /* 0x000fea0003800000 */
.L_x_3:
[----:B------:R-:W-:-:S00]  /*4540*/  BRA `(.L_x_3) ;  /* 0xfffffffc00fc7947 */ /* 0x000fc0000383ffff */
[----:B------:R-:W-:-:S00]  /*4550*/  NOP ;  /* 0x0000000000007918 */ /* 0x000fc00000000000 */
        /* <DEDUP_REMOVED lines=10> */
.L_x_4:


//--------------------- .nv.shared.matmul_kernel  --------------------------
	.section	.nv.shared.matmul_kernel,"aw",@nobits
	.sectionflags	@""
	.align	16
	.zero		1024


//--------------------- .nv.shared.reserved.0     --------------------------
	.section	.nv.shared.reserved.0,"aw",@nobits
	.weak		__nv_reservedSMEM_offset_0_alias
	.size		__nv_reservedSMEM_offset_0_alias, 0, 64
	.other		__nv_reservedSMEM_offset_0_alias,@"STO_CUDA_RESERVED_SHARED STV_DEFAULT"
__nv_reservedSMEM_offset_0_alias:
	.zero		0
	.zero		64


//--------------------- .nv.constant0.matmul_kernel --------------------------
	.section	.nv.constant0.matmul_kernel,"a",@progbits
	.sectionflags	@""
	.align	4
.nv.constant0.matmul_kernel:
	.zero		976


//--------------------- SYMBOLS --------------------------

	.type		.nv.reservedSmem.offset0,@object
	.size		.nv.reservedSmem.offset0,0x4
	.type		.nv.reservedSmem.cap,@object
	.size		.nv.reservedSmem.cap,0x4
